//
// Generated by NVIDIA NVVM Compiler
//
// Compiler Build ID: CL-36424714
// Cuda compilation tools, release 13.0, V13.0.88
// Based on NVVM 20.0.0
//

.version 9.0
.target sm_100
.address_size 64

	// .globl	_Z14softmax_helperiiPfS_PKf

.visible .entry _Z14softmax_helperiiPfS_PKf(
	.param .u32 _Z14softmax_helperiiPfS_PKf_param_0,
	.param .u32 _Z14softmax_helperiiPfS_PKf_param_1,
	.param .u64 .ptr .align 1 _Z14softmax_helperiiPfS_PKf_param_2,
	.param .u64 .ptr .align 1 _Z14softmax_helperiiPfS_PKf_param_3,
	.param .u64 .ptr .align 1 _Z14softmax_helperiiPfS_PKf_param_4
)
{
	.reg .pred 	%p<49>;
	.reg .b32 	%r<95>;
	.reg .b32 	%f<312>;
	.reg .b64 	%rd<70>;

	ld.param.u32 	%r37, [_Z14softmax_helperiiPfS_PKf_param_0];
	ld.param.u32 	%r38, [_Z14softmax_helperiiPfS_PKf_param_1];
	ld.param.u64 	%rd32, [_Z14softmax_helperiiPfS_PKf_param_2];
	ld.param.u64 	%rd33, [_Z14softmax_helperiiPfS_PKf_param_3];
	ld.param.u64 	%rd34, [_Z14softmax_helperiiPfS_PKf_param_4];
	mov.u32 	%r39, %ctaid.x;
	mov.u32 	%r40, %ntid.x;
	mov.u32 	%r41, %tid.x;
	mad.lo.s32 	%r1, %r39, %r40, %r41;
	setp.ge.s32 	%p1, %r1, %r38;
	@%p1 bra 	$L__BB0_84;
	cvta.to.global.u64 	%rd35, %rd34;
	cvta.to.global.u64 	%rd36, %rd32;
	mul.wide.s32 	%rd37, %r1, 4;
	add.s64 	%rd1, %rd35, %rd37;
	ld.global.f32 	%f275, [%rd1];
	add.s64 	%rd2, %rd36, %rd37;
	st.global.f32 	[%rd2], %f275;
	setp.lt.s32 	%p2, %r37, 1;
	@%p2 bra 	$L__BB0_72;
	and.b32  	%r2, %r37, 15;
	setp.lt.u32 	%p3, %r37, 16;
	mov.b32 	%r86, 0;
	@%p3 bra 	$L__BB0_37;
	and.b32  	%r86, %r37, 2147483632;
	neg.s32 	%r84, %r86;
	shl.b32 	%r5, %r38, 4;
	mov.b32 	%r83, 0;
	mul.wide.s32 	%rd4, %r38, 4;
$L__BB0_4:
	.pragma "nounroll";
	mul.wide.s32 	%rd38, %r83, 4;
	add.s64 	%rd3, %rd1, %rd38;
	ld.global.f32 	%f3, [%rd3];
	setp.geu.f32 	%p4, %f275, %f3;
	@%p4 bra 	$L__BB0_6;
	st.global.f32 	[%rd2], %f3;
	mov.f32 	%f275, %f3;
$L__BB0_6:
	add.s64 	%rd5, %rd3, %rd4;
	ld.global.f32 	%f5, [%rd5];
	setp.geu.f32 	%p5, %f275, %f5;
	@%p5 bra 	$L__BB0_8;
	st.global.f32 	[%rd2], %f5;
	mov.f32 	%f275, %f5;
$L__BB0_8:
	add.s64 	%rd6, %rd5, %rd4;
	ld.global.f32 	%f7, [%rd6];
	setp.geu.f32 	%p6, %f275, %f7;
	@%p6 bra 	$L__BB0_10;
	st.global.f32 	[%rd2], %f7;
	mov.f32 	%f275, %f7;
$L__BB0_10:
	add.s64 	%rd7, %rd6, %rd4;
	ld.global.f32 	%f9, [%rd7];
	setp.geu.f32 	%p7, %f275, %f9;
	@%p7 bra 	$L__BB0_12;
	st.global.f32 	[%rd2], %f9;
	mov.f32 	%f275, %f9;
$L__BB0_12:
	add.s64 	%rd8, %rd7, %rd4;
	ld.global.f32 	%f11, [%rd8];
	setp.geu.f32 	%p8, %f275, %f11;
	@%p8 bra 	$L__BB0_14;
	st.global.f32 	[%rd2], %f11;
	mov.f32 	%f275, %f11;
$L__BB0_14:
	add.s64 	%rd9, %rd8, %rd4;
	ld.global.f32 	%f13, [%rd9];
	setp.geu.f32 	%p9, %f275, %f13;
	@%p9 bra 	$L__BB0_16;
	st.global.f32 	[%rd2], %f13;
	mov.f32 	%f275, %f13;
$L__BB0_16:
	add.s64 	%rd10, %rd9, %rd4;
	ld.global.f32 	%f15, [%rd10];
	setp.geu.f32 	%p10, %f275, %f15;
	@%p10 bra 	$L__BB0_18;
	st.global.f32 	[%rd2], %f15;
	mov.f32 	%f275, %f15;
$L__BB0_18:
	add.s64 	%rd11, %rd10, %rd4;
	ld.global.f32 	%f17, [%rd11];
	setp.geu.f32 	%p11, %f275, %f17;
	@%p11 bra 	$L__BB0_20;
	st.global.f32 	[%rd2], %f17;
	mov.f32 	%f275, %f17;
$L__BB0_20:
	add.s64 	%rd12, %rd11, %rd4;
	ld.global.f32 	%f19, [%rd12];
	setp.geu.f32 	%p12, %f275, %f19;
	@%p12 bra 	$L__BB0_22;
	st.global.f32 	[%rd2], %f19;
	mov.f32 	%f275, %f19;
$L__BB0_22:
	add.s64 	%rd13, %rd12, %rd4;
	ld.global.f32 	%f21, [%rd13];
	setp.geu.f32 	%p13, %f275, %f21;
	@%p13 bra 	$L__BB0_24;
	st.global.f32 	[%rd2], %f21;
	mov.f32 	%f275, %f21;
$L__BB0_24:
	add.s64 	%rd14, %rd13, %rd4;
	ld.global.f32 	%f23, [%rd14];
	setp.geu.f32 	%p14, %f275, %f23;
	@%p14 bra 	$L__BB0_26;
	st.global.f32 	[%rd2], %f23;
	mov.f32 	%f275, %f23;
$L__BB0_26:
	add.s64 	%rd15, %rd14, %rd4;
	ld.global.f32 	%f25, [%rd15];
	setp.geu.f32 	%p15, %f275, %f25;
	@%p15 bra 	$L__BB0_28;
	st.global.f32 	[%rd2], %f25;
	mov.f32 	%f275, %f25;
$L__BB0_28:
	add.s64 	%rd16, %rd15, %rd4;
	ld.global.f32 	%f27, [%rd16];
	setp.geu.f32 	%p16, %f275, %f27;
	@%p16 bra 	$L__BB0_30;
	st.global.f32 	[%rd2], %f27;
	mov.f32 	%f275, %f27;
$L__BB0_30:
	add.s64 	%rd17, %rd16, %rd4;
	ld.global.f32 	%f29, [%rd17];
	setp.geu.f32 	%p17, %f275, %f29;
	@%p17 bra 	$L__BB0_32;
	st.global.f32 	[%rd2], %f29;
	mov.f32 	%f275, %f29;
$L__BB0_32:
	add.s64 	%rd18, %rd17, %rd4;
	ld.global.f32 	%f31, [%rd18];
	setp.geu.f32 	%p18, %f275, %f31;
	@%p18 bra 	$L__BB0_34;
	st.global.f32 	[%rd2], %f31;
	mov.f32 	%f275, %f31;
$L__BB0_34:
	add.s64 	%rd39, %rd18, %rd4;
	ld.global.f32 	%f33, [%rd39];
	setp.geu.f32 	%p19, %f275, %f33;
	@%p19 bra 	$L__BB0_36;
	st.global.f32 	[%rd2], %f33;
	mov.f32 	%f275, %f33;
$L__BB0_36:
	add.s32 	%r84, %r84, 16;
	add.s32 	%r83, %r83, %r5;
	setp.ne.s32 	%p20, %r84, 0;
	@%p20 bra 	$L__BB0_4;
$L__BB0_37:
	setp.eq.s32 	%p21, %r2, 0;
	@%p21 bra 	$L__BB0_72;
	and.b32  	%r11, %r37, 7;
	setp.lt.u32 	%p22, %r2, 8;
	@%p22 bra 	$L__BB0_56;
	mul.lo.s32 	%r44, %r86, %r38;
	mul.wide.s32 	%rd40, %r44, 4;
	add.s64 	%rd19, %rd1, %rd40;
	ld.global.f32 	%f36, [%rd19];
	setp.geu.f32 	%p23, %f275, %f36;
	@%p23 bra 	$L__BB0_41;
	st.global.f32 	[%rd2], %f36;
	mov.f32 	%f275, %f36;
$L__BB0_41:
	mul.wide.s32 	%rd20, %r38, 4;
	add.s64 	%rd21, %rd19, %rd20;
	ld.global.f32 	%f38, [%rd21];
	setp.geu.f32 	%p24, %f275, %f38;
	@%p24 bra 	$L__BB0_43;
	st.global.f32 	[%rd2], %f38;
	mov.f32 	%f275, %f38;
$L__BB0_43:
	add.s64 	%rd22, %rd21, %rd20;
	ld.global.f32 	%f40, [%rd22];
	setp.geu.f32 	%p25, %f275, %f40;
	@%p25 bra 	$L__BB0_45;
	st.global.f32 	[%rd2], %f40;
	mov.f32 	%f275, %f40;
$L__BB0_45:
	add.s64 	%rd23, %rd22, %rd20;
	ld.global.f32 	%f42, [%rd23];
	setp.geu.f32 	%p26, %f275, %f42;
	@%p26 bra 	$L__BB0_47;
	st.global.f32 	[%rd2], %f42;
	mov.f32 	%f275, %f42;
$L__BB0_47:
	add.s64 	%rd24, %rd23, %rd20;
	ld.global.f32 	%f44, [%rd24];
	setp.geu.f32 	%p27, %f275, %f44;
	@%p27 bra 	$L__BB0_49;
	st.global.f32 	[%rd2], %f44;
	mov.f32 	%f275, %f44;
$L__BB0_49:
	add.s64 	%rd25, %rd24, %rd20;
	ld.global.f32 	%f46, [%rd25];
	setp.geu.f32 	%p28, %f275, %f46;
	@%p28 bra 	$L__BB0_51;
	st.global.f32 	[%rd2], %f46;
	mov.f32 	%f275, %f46;
$L__BB0_51:
	add.s64 	%rd26, %rd25, %rd20;
	ld.global.f32 	%f48, [%rd26];
	setp.geu.f32 	%p29, %f275, %f48;
	@%p29 bra 	$L__BB0_53;
	st.global.f32 	[%rd2], %f48;
	mov.f32 	%f275, %f48;
$L__BB0_53:
	add.s64 	%rd41, %rd26, %rd20;
	ld.global.f32 	%f50, [%rd41];
	setp.geu.f32 	%p30, %f275, %f50;
	@%p30 bra 	$L__BB0_55;
	st.global.f32 	[%rd2], %f50;
	mov.f32 	%f275, %f50;
$L__BB0_55:
	add.s32 	%r86, %r86, 8;
$L__BB0_56:
	setp.eq.s32 	%p31, %r11, 0;
	@%p31 bra 	$L__BB0_72;
	and.b32  	%r14, %r37, 3;
	setp.lt.u32 	%p32, %r11, 4;
	@%p32 bra 	$L__BB0_67;
	mul.lo.s32 	%r45, %r86, %r38;
	mul.wide.s32 	%rd42, %r45, 4;
	add.s64 	%rd27, %rd1, %rd42;
	ld.global.f32 	%f53, [%rd27];
	setp.geu.f32 	%p33, %f275, %f53;
	@%p33 bra 	$L__BB0_60;
	st.global.f32 	[%rd2], %f53;
	mov.f32 	%f275, %f53;
$L__BB0_60:
	mul.wide.s32 	%rd28, %r38, 4;
	add.s64 	%rd29, %rd27, %rd28;
	ld.global.f32 	%f55, [%rd29];
	setp.geu.f32 	%p34, %f275, %f55;
	@%p34 bra 	$L__BB0_62;
	st.global.f32 	[%rd2], %f55;
	mov.f32 	%f275, %f55;
$L__BB0_62:
	add.s64 	%rd30, %rd29, %rd28;
	ld.global.f32 	%f57, [%rd30];
	setp.geu.f32 	%p35, %f275, %f57;
	@%p35 bra 	$L__BB0_64;
	st.global.f32 	[%rd2], %f57;
	mov.f32 	%f275, %f57;
$L__BB0_64:
	add.s64 	%rd43, %rd30, %rd28;
	ld.global.f32 	%f59, [%rd43];
	setp.geu.f32 	%p36, %f275, %f59;
	@%p36 bra 	$L__BB0_66;
	st.global.f32 	[%rd2], %f59;
	mov.f32 	%f275, %f59;
$L__BB0_66:
	add.s32 	%r86, %r86, 4;
$L__BB0_67:
	setp.eq.s32 	%p37, %r14, 0;
	@%p37 bra 	$L__BB0_72;
	mul.lo.s32 	%r89, %r86, %r38;
	neg.s32 	%r88, %r14;
$L__BB0_69:
	.pragma "nounroll";
	mul.wide.s32 	%rd44, %r89, 4;
	add.s64 	%rd45, %rd1, %rd44;
	ld.global.f32 	%f63, [%rd45];
	setp.geu.f32 	%p38, %f275, %f63;
	@%p38 bra 	$L__BB0_71;
	st.global.f32 	[%rd2], %f63;
	mov.f32 	%f275, %f63;
$L__BB0_71:
	add.s32 	%r89, %r89, %r38;
	add.s32 	%r88, %r88, 1;
	setp.ne.s32 	%p39, %r88, 0;
	@%p39 bra 	$L__BB0_69;
$L__BB0_72:
	setp.lt.s32 	%p40, %r37, 1;
	cvta.to.global.u64 	%rd46, %rd33;
	add.s64 	%rd31, %rd46, %rd37;
	mov.b32 	%r46, 0;
	st.global.u32 	[%rd31], %r46;
	@%p40 bra 	$L__BB0_84;
	and.b32  	%r23, %r37, 7;
	setp.lt.u32 	%p41, %r37, 8;
	mov.b32 	%r93, 0;
	mov.f32 	%f309, 0f00000000;
	@%p41 bra 	$L__BB0_76;
	and.b32  	%r93, %r37, 2147483640;
	neg.s32 	%r91, %r93;
	shl.b32 	%r26, %r38, 3;
	mov.f32 	%f309, 0f00000000;
	mov.b32 	%r90, 0;
	mul.wide.s32 	%rd50, %r38, 4;
$L__BB0_75:
	.pragma "nounroll";
	mul.wide.s32 	%rd48, %r90, 4;
	add.s64 	%rd49, %rd1, %rd48;
	ld.global.f32 	%f74, [%rd49];
	ld.global.f32 	%f75, [%rd2];
	sub.f32 	%f76, %f74, %f75;
	fma.rn.f32 	%f77, %f76, 0f3BBB989D, 0f3F000000;
	cvt.sat.f32.f32 	%f78, %f77;
	mov.f32 	%f79, 0f4B400001;
	mov.f32 	%f80, 0f437C0000;
	fma.rm.f32 	%f81, %f78, %f80, %f79;
	add.f32 	%f82, %f81, 0fCB40007F;
	neg.f32 	%f83, %f82;
	fma.rn.f32 	%f84, %f76, 0f3FB8AA3B, %f83;
	fma.rn.f32 	%f85, %f76, 0f32A57060, %f84;
	mov.b32 	%r49, %f81;
	shl.b32 	%r50, %r49, 23;
	mov.b32 	%f86, %r50;
	ex2.approx.ftz.f32 	%f87, %f85;
	fma.rn.f32 	%f88, %f87, %f86, %f309;
	st.global.f32 	[%rd31], %f88;
	add.s64 	%rd51, %rd49, %rd50;
	ld.global.f32 	%f89, [%rd51];
	ld.global.f32 	%f90, [%rd2];
	sub.f32 	%f91, %f89, %f90;
	fma.rn.f32 	%f92, %f91, 0f3BBB989D, 0f3F000000;
	cvt.sat.f32.f32 	%f93, %f92;
	fma.rm.f32 	%f94, %f93, %f80, %f79;
	add.f32 	%f95, %f94, 0fCB40007F;
	neg.f32 	%f96, %f95;
	fma.rn.f32 	%f97, %f91, 0f3FB8AA3B, %f96;
	fma.rn.f32 	%f98, %f91, 0f32A57060, %f97;
	mov.b32 	%r51, %f94;
	shl.b32 	%r52, %r51, 23;
	mov.b32 	%f99, %r52;
	ex2.approx.ftz.f32 	%f100, %f98;
	fma.rn.f32 	%f101, %f100, %f99, %f88;
	st.global.f32 	[%rd31], %f101;
	add.s64 	%rd52, %rd51, %rd50;
	ld.global.f32 	%f102, [%rd52];
	ld.global.f32 	%f103, [%rd2];
	sub.f32 	%f104, %f102, %f103;
	fma.rn.f32 	%f105, %f104, 0f3BBB989D, 0f3F000000;
	cvt.sat.f32.f32 	%f106, %f105;
	fma.rm.f32 	%f107, %f106, %f80, %f79;
	add.f32 	%f108, %f107, 0fCB40007F;
	neg.f32 	%f109, %f108;
	fma.rn.f32 	%f110, %f104, 0f3FB8AA3B, %f109;
	fma.rn.f32 	%f111, %f104, 0f32A57060, %f110;
	mov.b32 	%r53, %f107;
	shl.b32 	%r54, %r53, 23;
	mov.b32 	%f112, %r54;
	ex2.approx.ftz.f32 	%f113, %f111;
	fma.rn.f32 	%f114, %f113, %f112, %f101;
	st.global.f32 	[%rd31], %f114;
	add.s64 	%rd53, %rd52, %rd50;
	ld.global.f32 	%f115, [%rd53];
	ld.global.f32 	%f116, [%rd2];
	sub.f32 	%f117, %f115, %f116;
	fma.rn.f32 	%f118, %f117, 0f3BBB989D, 0f3F000000;
	cvt.sat.f32.f32 	%f119, %f118;
	fma.rm.f32 	%f120, %f119, %f80, %f79;
	add.f32 	%f121, %f120, 0fCB40007F;
	neg.f32 	%f122, %f121;
	fma.rn.f32 	%f123, %f117, 0f3FB8AA3B, %f122;
	fma.rn.f32 	%f124, %f117, 0f32A57060, %f123;
	mov.b32 	%r55, %f120;
	shl.b32 	%r56, %r55, 23;
	mov.b32 	%f125, %r56;
	ex2.approx.ftz.f32 	%f126, %f124;
	fma.rn.f32 	%f127, %f126, %f125, %f114;
	st.global.f32 	[%rd31], %f127;
	add.s64 	%rd54, %rd53, %rd50;
	ld.global.f32 	%f128, [%rd54];
	ld.global.f32 	%f129, [%rd2];
	sub.f32 	%f130, %f128, %f129;
	fma.rn.f32 	%f131, %f130, 0f3BBB989D, 0f3F000000;
	cvt.sat.f32.f32 	%f132, %f131;
	fma.rm.f32 	%f133, %f132, %f80, %f79;
	add.f32 	%f134, %f133, 0fCB40007F;
	neg.f32 	%f135, %f134;
	fma.rn.f32 	%f136, %f130, 0f3FB8AA3B, %f135;
	fma.rn.f32 	%f137, %f130, 0f32A57060, %f136;
	mov.b32 	%r57, %f133;
	shl.b32 	%r58, %r57, 23;
	mov.b32 	%f138, %r58;
	ex2.approx.ftz.f32 	%f139, %f137;
	fma.rn.f32 	%f140, %f139, %f138, %f127;
	st.global.f32 	[%rd31], %f140;
	add.s64 	%rd55, %rd54, %rd50;
	ld.global.f32 	%f141, [%rd55];
	ld.global.f32 	%f142, [%rd2];
	sub.f32 	%f143, %f141, %f142;
	fma.rn.f32 	%f144, %f143, 0f3BBB989D, 0f3F000000;
	cvt.sat.f32.f32 	%f145, %f144;
	fma.rm.f32 	%f146, %f145, %f80, %f79;
	add.f32 	%f147, %f146, 0fCB40007F;
	neg.f32 	%f148, %f147;
	fma.rn.f32 	%f149, %f143, 0f3FB8AA3B, %f148;
	fma.rn.f32 	%f150, %f143, 0f32A57060, %f149;
	mov.b32 	%r59, %f146;
	shl.b32 	%r60, %r59, 23;
	mov.b32 	%f151, %r60;
	ex2.approx.ftz.f32 	%f152, %f150;
	fma.rn.f32 	%f153, %f152, %f151, %f140;
	st.global.f32 	[%rd31], %f153;
	add.s64 	%rd56, %rd55, %rd50;
	ld.global.f32 	%f154, [%rd56];
	ld.global.f32 	%f155, [%rd2];
	sub.f32 	%f156, %f154, %f155;
	fma.rn.f32 	%f157, %f156, 0f3BBB989D, 0f3F000000;
	cvt.sat.f32.f32 	%f158, %f157;
	fma.rm.f32 	%f159, %f158, %f80, %f79;
	add.f32 	%f160, %f159, 0fCB40007F;
	neg.f32 	%f161, %f160;
	fma.rn.f32 	%f162, %f156, 0f3FB8AA3B, %f161;
	fma.rn.f32 	%f163, %f156, 0f32A57060, %f162;
	mov.b32 	%r61, %f159;
	shl.b32 	%r62, %r61, 23;
	mov.b32 	%f164, %r62;
	ex2.approx.ftz.f32 	%f165, %f163;
	fma.rn.f32 	%f166, %f165, %f164, %f153;
	st.global.f32 	[%rd31], %f166;
	add.s64 	%rd57, %rd56, %rd50;
	ld.global.f32 	%f167, [%rd57];
	ld.global.f32 	%f168, [%rd2];
	sub.f32 	%f169, %f167, %f168;
	fma.rn.f32 	%f170, %f169, 0f3BBB989D, 0f3F000000;
	cvt.sat.f32.f32 	%f171, %f170;
	fma.rm.f32 	%f172, %f171, %f80, %f79;
	add.f32 	%f173, %f172, 0fCB40007F;
	neg.f32 	%f174, %f173;
	fma.rn.f32 	%f175, %f169, 0f3FB8AA3B, %f174;
	fma.rn.f32 	%f176, %f169, 0f32A57060, %f175;
	mov.b32 	%r63, %f172;
	shl.b32 	%r64, %r63, 23;
	mov.b32 	%f177, %r64;
	ex2.approx.ftz.f32 	%f178, %f176;
	fma.rn.f32 	%f309, %f178, %f177, %f166;
	st.global.f32 	[%rd31], %f309;
	add.s32 	%r91, %r91, 8;
	add.s32 	%r90, %r90, %r26;
	setp.ne.s32 	%p42, %r91, 0;
	@%p42 bra 	$L__BB0_75;
$L__BB0_76:
	setp.eq.s32 	%p43, %r23, 0;
	@%p43 bra 	$L__BB0_84;
	and.b32  	%r32, %r37, 3;
	setp.lt.u32 	%p44, %r23, 4;
	@%p44 bra 	$L__BB0_79;
	mul.lo.s32 	%r65, %r93, %r38;
	mul.wide.s32 	%rd58, %r65, 4;
	add.s64 	%rd59, %rd1, %rd58;
	ld.global.f32 	%f179, [%rd59];
	ld.global.f32 	%f180, [%rd2];
	sub.f32 	%f181, %f179, %f180;
	fma.rn.f32 	%f182, %f181, 0f3BBB989D, 0f3F000000;
	cvt.sat.f32.f32 	%f183, %f182;
	mov.f32 	%f184, 0f4B400001;
	mov.f32 	%f185, 0f437C0000;
	fma.rm.f32 	%f186, %f183, %f185, %f184;
	add.f32 	%f187, %f186, 0fCB40007F;
	neg.f32 	%f188, %f187;
	fma.rn.f32 	%f189, %f181, 0f3FB8AA3B, %f188;
	fma.rn.f32 	%f190, %f181, 0f32A57060, %f189;
	mov.b32 	%r66, %f186;
	shl.b32 	%r67, %r66, 23;
	mov.b32 	%f191, %r67;
	ex2.approx.ftz.f32 	%f192, %f190;
	fma.rn.f32 	%f193, %f192, %f191, %f309;
	st.global.f32 	[%rd31], %f193;
	mul.wide.s32 	%rd60, %r38, 4;
	add.s64 	%rd61, %rd59, %rd60;
	ld.global.f32 	%f194, [%rd61];
	ld.global.f32 	%f195, [%rd2];
	sub.f32 	%f196, %f194, %f195;
	fma.rn.f32 	%f197, %f196, 0f3BBB989D, 0f3F000000;
	cvt.sat.f32.f32 	%f198, %f197;
	fma.rm.f32 	%f199, %f198, %f185, %f184;
	add.f32 	%f200, %f199, 0fCB40007F;
	neg.f32 	%f201, %f200;
	fma.rn.f32 	%f202, %f196, 0f3FB8AA3B, %f201;
	fma.rn.f32 	%f203, %f196, 0f32A57060, %f202;
	mov.b32 	%r68, %f199;
	shl.b32 	%r69, %r68, 23;
	mov.b32 	%f204, %r69;
	ex2.approx.ftz.f32 	%f205, %f203;
	fma.rn.f32 	%f206, %f205, %f204, %f193;
	st.global.f32 	[%rd31], %f206;
	add.s64 	%rd62, %rd61, %rd60;
	ld.global.f32 	%f207, [%rd62];
	ld.global.f32 	%f208, [%rd2];
	sub.f32 	%f209, %f207, %f208;
	fma.rn.f32 	%f210, %f209, 0f3BBB989D, 0f3F000000;
	cvt.sat.f32.f32 	%f211, %f210;
	fma.rm.f32 	%f212, %f211, %f185, %f184;
	add.f32 	%f213, %f212, 0fCB40007F;
	neg.f32 	%f214, %f213;
	fma.rn.f32 	%f215, %f209, 0f3FB8AA3B, %f214;
	fma.rn.f32 	%f216, %f209, 0f32A57060, %f215;
	mov.b32 	%r70, %f212;
	shl.b32 	%r71, %r70, 23;
	mov.b32 	%f217, %r71;
	ex2.approx.ftz.f32 	%f218, %f216;
	fma.rn.f32 	%f219, %f218, %f217, %f206;
	st.global.f32 	[%rd31], %f219;
	add.s64 	%rd63, %rd62, %rd60;
	ld.global.f32 	%f220, [%rd63];
	ld.global.f32 	%f221, [%rd2];
	sub.f32 	%f222, %f220, %f221;
	fma.rn.f32 	%f223, %f222, 0f3BBB989D, 0f3F000000;
	cvt.sat.f32.f32 	%f224, %f223;
	fma.rm.f32 	%f225, %f224, %f185, %f184;
	add.f32 	%f226, %f225, 0fCB40007F;
	neg.f32 	%f227, %f226;
	fma.rn.f32 	%f228, %f222, 0f3FB8AA3B, %f227;
	fma.rn.f32 	%f229, %f222, 0f32A57060, %f228;
	mov.b32 	%r72, %f225;
	shl.b32 	%r73, %r72, 23;
	mov.b32 	%f230, %r73;
	ex2.approx.ftz.f32 	%f231, %f229;
	fma.rn.f32 	%f309, %f231, %f230, %f219;
	st.global.f32 	[%rd31], %f309;
	add.s32 	%r93, %r93, 4;
$L__BB0_79:
	setp.eq.s32 	%p45, %r32, 0;
	@%p45 bra 	$L__BB0_84;
	setp.eq.s32 	%p46, %r32, 1;
	@%p46 bra 	$L__BB0_82;
	mul.lo.s32 	%r74, %r93, %r38;
	mul.wide.s32 	%rd64, %r74, 4;
	add.s64 	%rd65, %rd1, %rd64;
	ld.global.f32 	%f232, [%rd65];
	ld.global.f32 	%f233, [%rd2];
	sub.f32 	%f234, %f232, %f233;
	fma.rn.f32 	%f235, %f234, 0f3BBB989D, 0f3F000000;
	cvt.sat.f32.f32 	%f236, %f235;
	mov.f32 	%f237, 0f4B400001;
	mov.f32 	%f238, 0f437C0000;
	fma.rm.f32 	%f239, %f236, %f238, %f237;
	add.f32 	%f240, %f239, 0fCB40007F;
	neg.f32 	%f241, %f240;
	fma.rn.f32 	%f242, %f234, 0f3FB8AA3B, %f241;
	fma.rn.f32 	%f243, %f234, 0f32A57060, %f242;
	mov.b32 	%r75, %f239;
	shl.b32 	%r76, %r75, 23;
	mov.b32 	%f244, %r76;
	ex2.approx.ftz.f32 	%f245, %f243;
	fma.rn.f32 	%f246, %f245, %f244, %f309;
	st.global.f32 	[%rd31], %f246;
	mul.wide.s32 	%rd66, %r38, 4;
	add.s64 	%rd67, %rd65, %rd66;
	ld.global.f32 	%f247, [%rd67];
	ld.global.f32 	%f248, [%rd2];
	sub.f32 	%f249, %f247, %f248;
	fma.rn.f32 	%f250, %f249, 0f3BBB989D, 0f3F000000;
	cvt.sat.f32.f32 	%f251, %f250;
	fma.rm.f32 	%f252, %f251, %f238, %f237;
	add.f32 	%f253, %f252, 0fCB40007F;
	neg.f32 	%f254, %f253;
	fma.rn.f32 	%f255, %f249, 0f3FB8AA3B, %f254;
	fma.rn.f32 	%f256, %f249, 0f32A57060, %f255;
	mov.b32 	%r77, %f252;
	shl.b32 	%r78, %r77, 23;
	mov.b32 	%f257, %r78;
	ex2.approx.ftz.f32 	%f258, %f256;
	fma.rn.f32 	%f309, %f258, %f257, %f246;
	st.global.f32 	[%rd31], %f309;
	add.s32 	%r93, %r93, 2;
$L__BB0_82:
	and.b32  	%r79, %r37, 1;
	setp.eq.b32 	%p47, %r79, 1;
	not.pred 	%p48, %p47;
	@%p48 bra 	$L__BB0_84;
	mul.lo.s32 	%r80, %r93, %r38;
	mul.wide.s32 	%rd68, %r80, 4;
	add.s64 	%rd69, %rd1, %rd68;
	ld.global.f32 	%f259, [%rd69];
	ld.global.f32 	%f260, [%rd2];
	sub.f32 	%f261, %f259, %f260;
	fma.rn.f32 	%f262, %f261, 0f3BBB989D, 0f3F000000;
	cvt.sat.f32.f32 	%f263, %f262;
	mov.f32 	%f264, 0f4B400001;
	mov.f32 	%f265, 0f437C0000;
	fma.rm.f32 	%f266, %f263, %f265, %f264;
	add.f32 	%f267, %f266, 0fCB40007F;
	neg.f32 	%f268, %f267;
	fma.rn.f32 	%f269, %f261, 0f3FB8AA3B, %f268;
	fma.rn.f32 	%f270, %f261, 0f32A57060, %f269;
	mov.b32 	%r81, %f266;
	shl.b32 	%r82, %r81, 23;
	mov.b32 	%f271, %r82;
	ex2.approx.ftz.f32 	%f272, %f270;
	fma.rn.f32 	%f273, %f272, %f271, %f309;
	st.global.f32 	[%rd31], %f273;
$L__BB0_84:
	ret;

}
	// .globl	_Z7softmaxiiPfPKfS1_
.visible .entry _Z7softmaxiiPfPKfS1_(
	.param .u32 _Z7softmaxiiPfPKfS1__param_0,
	.param .u32 _Z7softmaxiiPfPKfS1__param_1,
	.param .u64 .ptr .align 1 _Z7softmaxiiPfPKfS1__param_2,
	.param .u64 .ptr .align 1 _Z7softmaxiiPfPKfS1__param_3,
	.param .u64 .ptr .align 1 _Z7softmaxiiPfPKfS1__param_4
)
{
	.reg .pred 	%p<4>;
	.reg .b32 	%r<16>;
	.reg .b32 	%f<18>;
	.reg .b64 	%rd<12>;

	ld.param.u32 	%r4, [_Z7softmaxiiPfPKfS1__param_0];
	ld.param.u32 	%r5, [_Z7softmaxiiPfPKfS1__param_1];
	ld.param.u64 	%rd1, [_Z7softmaxiiPfPKfS1__param_2];
	ld.param.u64 	%rd2, [_Z7softmaxiiPfPKfS1__param_3];
	ld.param.u64 	%rd3, [_Z7softmaxiiPfPKfS1__param_4];
	mov.u32 	%r6, %ctaid.x;
	mov.u32 	%r7, %ntid.x;
	mov.u32 	%r8, %tid.x;
	mad.lo.s32 	%r1, %r6, %r7, %r8;
	mov.u32 	%r9, %ctaid.y;
	mov.u32 	%r10, %ntid.y;
	mov.u32 	%r11, %tid.y;
	mad.lo.s32 	%r12, %r9, %r10, %r11;
	setp.ge.s32 	%p1, %r1, %r4;
	setp.ge.s32 	%p2, %r12, %r5;
	or.pred  	%p3, %p1, %p2;
	@%p3 bra 	$L__BB1_2;
	cvta.to.global.u64 	%rd4, %rd1;
	cvta.to.global.u64 	%rd5, %rd2;
	cvta.to.global.u64 	%rd6, %rd3;
	mad.lo.s32 	%r13, %r5, %r1, %r12;
	mul.wide.s32 	%rd7, %r13, 4;
	add.s64 	%rd8, %rd4, %rd7;
	ld.global.f32 	%f1, [%rd8];
	mul.wide.u32 	%rd9, %r12, 4;
	add.s64 	%rd10, %rd5, %rd9;
	ld.global.f32 	%f2, [%rd10];
	sub.f32 	%f3, %f1, %f2;
	fma.rn.f32 	%f4, %f3, 0f3BBB989D, 0f3F000000;
	cvt.sat.f32.f32 	%f5, %f4;
	mov.f32 	%f6, 0f4B400001;
	mov.f32 	%f7, 0f437C0000;
	fma.rm.f32 	%f8, %f5, %f7, %f6;
	add.f32 	%f9, %f8, 0fCB40007F;
	neg.f32 	%f10, %f9;
	fma.rn.f32 	%f11, %f3, 0f3FB8AA3B, %f10;
	fma.rn.f32 	%f12, %f3, 0f32A57060, %f11;
	mov.b32 	%r14, %f8;
	shl.b32 	%r15, %r14, 23;
	mov.b32 	%f13, %r15;
	ex2.approx.ftz.f32 	%f14, %f12;
	mul.f32 	%f15, %f14, %f13;
	add.s64 	%rd11, %rd6, %rd9;
	ld.global.f32 	%f16, [%rd11];
	div.rn.f32 	%f17, %f15, %f16;
	st.global.f32 	[%rd8], %f17;
$L__BB1_2:
	ret;

}
	// .globl	_Z12softmax_diffiiPf
.visible .entry _Z12softmax_diffiiPf(
	.param .u32 _Z12softmax_diffiiPf_param_0,
	.param .u32 _Z12softmax_diffiiPf_param_1,
	.param .u64 .ptr .align 1 _Z12softmax_diffiiPf_param_2
)
{
	.reg .pred 	%p<4>;
	.reg .b32 	%r<15>;
	.reg .b64 	%rd<5>;

	ld.param.u32 	%r4, [_Z12softmax_diffiiPf_param_0];
	ld.param.u32 	%r5, [_Z12softmax_diffiiPf_param_1];
	ld.param.u64 	%rd1, [_Z12softmax_diffiiPf_param_2];
	mov.u32 	%r6, %ctaid.x;
	mov.u32 	%r7, %ntid.x;
	mov.u32 	%r8, %tid.x;
	mad.lo.s32 	%r1, %r6, %r7, %r8;
	mov.u32 	%r9, %ctaid.y;
	mov.u32 	%r10, %ntid.y;
	mov.u32 	%r11, %tid.y;
	mad.lo.s32 	%r12, %r9, %r10, %r11;
	setp.ge.s32 	%p1, %r1, %r4;
	setp.ge.s32 	%p2, %r12, %r5;
	or.pred  	%p3, %p1, %p2;
	@%p3 bra 	$L__BB2_2;
	cvta.to.global.u64 	%rd2, %rd1;
	mad.lo.s32 	%r13, %r5, %r1, %r12;
	mul.wide.s32 	%rd3, %r13, 4;
	add.s64 	%rd4, %rd2, %rd3;
	mov.b32 	%r14, 1065353216;
	st.global.u32 	[%rd4], %r14;
$L__BB2_2:
	ret;

}


// ===== COMPILED SASS (sm_100) =====

	.target	sm_100

	.elftype	@"ET_EXEC"


//--------------------- .note.nv.tkinfo           --------------------------
	.section	.note.nv.tkinfo,"",@"SHT_NOTE"
	.sectionflags	@"SHF_NOTE_NV_TKINFO"
	.tkinfo
        /*0018*/ 	.word	0x00000002
        /*0030*/ 	.string	""
        /*0030*/ 	.string	"ptxas"
        /*0030*/ 	.string	"Cuda compilation tools, release 13.0, V13.0.88"
        /*0030*/ 	.string	"Build cuda_13.0.r13.0/compiler.36424714_0"
        /*0030*/ 	.string	"-arch sm_100 -m 64 "



//--------------------- .note.nv.cuinfo           --------------------------
	.section	.note.nv.cuinfo,"",@"SHT_NOTE"
	.sectionflags	@"SHF_NOTE_NV_CUINFO"
        /*0018*/ 	.short	0x0002
        /*001a*/ 	.short	0x0064
        /*001c*/ 	.short	0x0082
	.zero		2


//--------------------- .nv.info                  --------------------------
	.section	.nv.info,"",@"SHT_CUDA_INFO"
	.align	4


	//----- nvinfo : EIATTR_REGCOUNT
	.align		4
        /*0000*/ 	.byte	0x04, 0x2f
        /*0002*/ 	.short	(.L_1 - .L_0)
	.align		4
.L_0:
        /*0004*/ 	.word	index@(_Z14softmax_helperiiPfS_PKf)
        /*0008*/ 	.word	0x00000019


	//----- nvinfo : EIATTR_FRAME_SIZE
	.align		4
.L_1:
        /*000c*/ 	.byte	0x04, 0x11
        /*000e*/ 	.short	(.L_3 - .L_2)
	.align		4
.L_2:
        /*0010*/ 	.word	index@(_Z14softmax_helperiiPfS_PKf)
        /*0014*/ 	.word	0x00000000


	//----- nvinfo : EIATTR_REGCOUNT
	.align		4
.L_3:
        /*0018*/ 	.byte	0x04, 0x2f
        /*001a*/ 	.short	(.L_5 - .L_4)
	.align		4
.L_4:
        /*001c*/ 	.word	index@(_Z7softmaxiiPfPKfS1_)
        /*0020*/ 	.word	0x00000010


	//----- nvinfo : EIATTR_FRAME_SIZE
	.align		4
.L_5:
        /*0024*/ 	.byte	0x04, 0x11
        /*0026*/ 	.short	(.L_7 - .L_6)
	.align		4
.L_6:
        /*0028*/ 	.word	index@($__internal_0_$__cuda_sm3x_div_rn_noftz_f32_slowpath)
        /*002c*/ 	.word	0x00000000


	//----- nvinfo : EIATTR_FRAME_SIZE
	.align		4
.L_7:
        /*0030*/ 	.byte	0x04, 0x11
        /*0032*/ 	.short	(.L_9 - .L_8)
	.align		4
.L_8:
        /*0034*/ 	.word	index@(_Z7softmaxiiPfPKfS1_)
        /*0038*/ 	.word	0x00000000


	//----- nvinfo : EIATTR_REGCOUNT
	.align		4
.L_9:
        /*003c*/ 	.byte	0x04, 0x2f
        /*003e*/ 	.short	(.L_11 - .L_10)
	.align		4
.L_10:
        /*0040*/ 	.word	index@(_Z12softmax_diffiiPf)
        /*0044*/ 	.word	0x0000000a


	//----- nvinfo : EIATTR_FRAME_SIZE
	.align		4
.L_11:
        /*0048*/ 	.byte	0x04, 0x11
        /*004a*/ 	.short	(.L_13 - .L_12)
	.align		4
.L_12:
        /*004c*/ 	.word	index@(_Z12softmax_diffiiPf)
        /*0050*/ 	.word	0x00000000


	//----- nvinfo : EIATTR_MIN_STACK_SIZE
	.align		4
.L_13:
        /*0054*/ 	.byte	0x04, 0x12
        /*0056*/ 	.short	(.L_15 - .L_14)
	.align		4
.L_14:
        /*0058*/ 	.word	index@(_Z12softmax_diffiiPf)
        /*005c*/ 	.word	0x00000000


	//----- nvinfo : EIATTR_MIN_STACK_SIZE
	.align		4
.L_15:
        /*0060*/ 	.byte	0x04, 0x12
        /*0062*/ 	.short	(.L_17 - .L_16)
	.align		4
.L_16:
        /*0064*/ 	.word	index@(_Z7softmaxiiPfPKfS1_)
        /*0068*/ 	.word	0x00000000


	//----- nvinfo : EIATTR_MIN_STACK_SIZE
	.align		4
.L_17:
        /*006c*/ 	.byte	0x04, 0x12
        /*006e*/ 	.short	(.L_19 - .L_18)
	.align		4
.L_18:
        /*0070*/ 	.word	index@(_Z14softmax_helperiiPfS_PKf)
        /*0074*/ 	.word	0x00000000
.L_19:


//--------------------- .nv.compat                --------------------------
	.section	.nv.compat,"",@"SHT_CUDA_COMPAT_INFO"
	.align	4
        /*0000*/ 	.byte	0x02, 0x09, 0x00, 0x00, 0x02, 0x02, 0x01, 0x00, 0x02, 0x05, 0x05, 0x00, 0x03, 0x07, 0x01, 0x01
        /*0010*/ 	.byte	0x02, 0x03, 0x00, 0x00, 0x02, 0x06, 0x01, 0x00, 0x04, 0x0b, 0x08, 0x00, 0x01, 0x00, 0x00, 0x00
        /*0020*/ 	.byte	0x00, 0x00, 0x00, 0x00


//--------------------- .nv.info._Z12softmax_diffiiPf --------------------------
	.section	.nv.info._Z12softmax_diffiiPf,"",@"SHT_CUDA_INFO"
	.sectionflags	@""
	.align	4


	//----- nvinfo : EIATTR_CUDA_API_VERSION
	.align		4
        /*0000*/ 	.byte	0x04, 0x37
        /*0002*/ 	.short	(.L_21 - .L_20)
.L_20:
        /*0004*/ 	.word	0x00000082


	//----- nvinfo : EIATTR_KPARAM_INFO
	.align		4
.L_21:
        /*0008*/ 	.byte	0x04, 0x17
        /*000a*/ 	.short	(.L_23 - .L_22)
.L_22:
        /*000c*/ 	.word	0x00000000
        /*0010*/ 	.short	0x0002
        /*0012*/ 	.short	0x0008
        /*0014*/ 	.byte	0x00, 0xf5, 0x21, 0x00


	//----- nvinfo : EIATTR_KPARAM_INFO
	.align		4
.L_23:
        /*0018*/ 	.byte	0x04, 0x17
        /*001a*/ 	.short	(.L_25 - .L_24)
.L_24:
        /*001c*/ 	.word	0x00000000
        /*0020*/ 	.short	0x0001
        /*0022*/ 	.short	0x0004
        /*0024*/ 	.byte	0x00, 0xf0, 0x11, 0x00


	//----- nvinfo : EIATTR_KPARAM_INFO
	.align		4
.L_25:
        /*0028*/ 	.byte	0x04, 0x17
        /*002a*/ 	.short	(.L_27 - .L_26)
.L_26:
        /*002c*/ 	.word	0x00000000
        /*0030*/ 	.short	0x0000
        /*0032*/ 	.short	0x0000
        /*0034*/ 	.byte	0x00, 0xf0, 0x11, 0x00


	//----- nvinfo : EIATTR_SPARSE_MMA_MASK
	.align		4
.L_27:
        /*0038*/ 	.byte	0x03, 0x50
        /*003a*/ 	.short	0x0000


	//----- nvinfo : EIATTR_MAXREG_COUNT
	.align		4
        /*003c*/ 	.byte	0x03, 0x1b
        /*003e*/ 	.short	0x00ff


	//----- nvinfo : EIATTR_MERCURY_ISA_VERSION
	.align		4
        /*0040*/ 	.byte	0x03, 0x5f
        /*0042*/ 	.short	0x0101


	//----- nvinfo : EIATTR_VRC_CTA_INIT_COUNT
	.align		4
        /*0044*/ 	.byte	0x02, 0x4a
	.zero		1
	.zero		1


	//----- nvinfo : EIATTR_EXIT_INSTR_OFFSETS
	.align		4
        /*0048*/ 	.byte	0x04, 0x1c
        /*004a*/ 	.short	(.L_29 - .L_28)


	//   ....[0]....
.L_28:
        /*004c*/ 	.word	0x000000c0


	//   ....[1]....
        /*0050*/ 	.word	0x00000130


	//----- nvinfo : EIATTR_CBANK_PARAM_SIZE
	.align		4
.L_29:
        /*0054*/ 	.byte	0x03, 0x19
        /*0056*/ 	.short	0x0010


	//----- nvinfo : EIATTR_PARAM_CBANK
	.align		4
        /*0058*/ 	.byte	0x04, 0x0a
        /*005a*/ 	.short	(.L_31 - .L_30)
	.align		4
.L_30:
        /*005c*/ 	.word	index@(.nv.constant0._Z12softmax_diffiiPf)
        /*0060*/ 	.short	0x0380
        /*0062*/ 	.short	0x0010


	//----- nvinfo : EIATTR_SW_WAR
	.align		4
.L_31:
        /*0064*/ 	.byte	0x04, 0x36
        /*0066*/ 	.short	(.L_33 - .L_32)
.L_32:
        /*0068*/ 	.word	0x00000008
.L_33:


//--------------------- .nv.info._Z7softmaxiiPfPKfS1_ --------------------------
	.section	.nv.info._Z7softmaxiiPfPKfS1_,"",@"SHT_CUDA_INFO"
	.sectionflags	@""
	.align	4


	//----- nvinfo : EIATTR_CUDA_API_VERSION
	.align		4
        /*0000*/ 	.byte	0x04, 0x37
        /*0002*/ 	.short	(.L_35 - .L_34)
.L_34:
        /*0004*/ 	.word	0x00000082


	//----- nvinfo : EIATTR_KPARAM_INFO
	.align		4
.L_35:
        /*0008*/ 	.byte	0x04, 0x17
        /*000a*/ 	.short	(.L_37 - .L_36)
.L_36:
        /*000c*/ 	.word	0x00000000
        /*0010*/ 	.short	0x0004
        /*0012*/ 	.short	0x0018
        /*0014*/ 	.byte	0x00, 0xf5, 0x21, 0x00


	//----- nvinfo : EIATTR_KPARAM_INFO
	.align		4
.L_37:
        /*0018*/ 	.byte	0x04, 0x17
        /*001a*/ 	.short	(.L_39 - .L_38)
.L_38:
        /*001c*/ 	.word	0x00000000
        /*0020*/ 	.short	0x0003
        /*0022*/ 	.short	0x0010
        /*0024*/ 	.byte	0x00, 0xf5, 0x21, 0x00


	//----- nvinfo : EIATTR_KPARAM_INFO
	.align		4
.L_39:
        /*0028*/ 	.byte	0x04, 0x17
        /*002a*/ 	.short	(.L_41 - .L_40)
.L_40:
        /*002c*/ 	.word	0x00000000
        /*0030*/ 	.short	0x0002
        /*0032*/ 	.short	0x0008
        /*0034*/ 	.byte	0x00, 0xf5, 0x21, 0x00


	//----- nvinfo : EIATTR_KPARAM_INFO
	.align		4
.L_41:
        /*0038*/ 	.byte	0x04, 0x17
        /*003a*/ 	.short	(.L_43 - .L_42)
.L_42:
        /*003c*/ 	.word	0x00000000
        /*0040*/ 	.short	0x0001
        /*0042*/ 	.short	0x0004
        /*0044*/ 	.byte	0x00, 0xf0, 0x11, 0x00


	//----- nvinfo : EIATTR_KPARAM_INFO
	.align		4
.L_43:
        /*0048*/ 	.byte	0x04, 0x17
        /*004a*/ 	.short	(.L_45 - .L_44)
.L_44:
        /*004c*/ 	.word	0x00000000
        /*0050*/ 	.short	0x0000
        /*0052*/ 	.short	0x0000
        /*0054*/ 	.byte	0x00, 0xf0, 0x11, 0x00


	//----- nvinfo : EIATTR_SPARSE_MMA_MASK
	.align		4
.L_45:
        /*0058*/ 	.byte	0x03, 0x50
        /*005a*/ 	.short	0x0000


	//----- nvinfo : EIATTR_MAXREG_COUNT
	.align		4
        /*005c*/ 	.byte	0x03, 0x1b
        /*005e*/ 	.short	0x00ff


	//----- nvinfo : EIATTR_MERCURY_ISA_VERSION
	.align		4
        /*0060*/ 	.byte	0x03, 0x5f
        /*0062*/ 	.short	0x0101


	//----- nvinfo : EIATTR_VRC_CTA_INIT_COUNT
	.align		4
        /*0064*/ 	.byte	0x02, 0x4a
	.zero		1
	.zero		1


	//----- nvinfo : EIATTR_EXIT_INSTR_OFFSETS
	.align		4
        /*0068*/ 	.byte	0x04, 0x1c
        /*006a*/ 	.short	(.L_47 - .L_46)


	//   ....[0]....
.L_46:
        /*006c*/ 	.word	0x000000c0


	//   ....[1]....
        /*0070*/ 	.word	0x00000310


	//----- nvinfo : EIATTR_CRS_STACK_SIZE
	.align		4
.L_47:
        /*0074*/ 	.byte	0x04, 0x1e
        /*0076*/ 	.short	(.L_49 - .L_48)
.L_48:
        /*0078*/ 	.word	0x00000000


	//----- nvinfo : EIATTR_CBANK_PARAM_SIZE
	.align		4
.L_49:
        /*007c*/ 	.byte	0x03, 0x19
        /*007e*/ 	.short	0x0020


	//----- nvinfo : EIATTR_PARAM_CBANK
	.align		4
        /*0080*/ 	.byte	0x04, 0x0a
        /*0082*/ 	.short	(.L_51 - .L_50)
	.align		4
.L_50:
        /*0084*/ 	.word	index@(.nv.constant0._Z7softmaxiiPfPKfS1_)
        /*0088*/ 	.short	0x0380
        /*008a*/ 	.short	0x0020


	//----- nvinfo : EIATTR_SW_WAR
	.align		4
.L_51:
        /*008c*/ 	.byte	0x04, 0x36
        /*008e*/ 	.short	(.L_53 - .L_52)
.L_52:
        /*0090*/ 	.word	0x00000008
.L_53:


//--------------------- .nv.info._Z14softmax_helperiiPfS_PKf --------------------------
	.section	.nv.info._Z14softmax_helperiiPfS_PKf,"",@"SHT_CUDA_INFO"
	.sectionflags	@""
	.align	4


	//----- nvinfo : EIATTR_CUDA_API_VERSION
	.align		4
        /*0000*/ 	.byte	0x04, 0x37
        /*0002*/ 	.short	(.L_55 - .L_54)
.L_54:
        /*0004*/ 	.word	0x00000082


	//----- nvinfo : EIATTR_KPARAM_INFO
	.align		4
.L_55:
        /*0008*/ 	.byte	0x04, 0x17
        /*000a*/ 	.short	(.L_57 - .L_56)
.L_56:
        /*000c*/ 	.word	0x00000000
        /*0010*/ 	.short	0x0004
        /*0012*/ 	.short	0x0018
        /*0014*/ 	.byte	0x00, 0xf5, 0x21, 0x00


	//----- nvinfo : EIATTR_KPARAM_INFO
	.align		4
.L_57:
        /*0018*/ 	.byte	0x04, 0x17
        /*001a*/ 	.short	(.L_59 - .L_58)
.L_58:
        /*001c*/ 	.word	0x00000000
        /*0020*/ 	.short	0x0003
        /*0022*/ 	.short	0x0010
        /*0024*/ 	.byte	0x00, 0xf5, 0x21, 0x00


	//----- nvinfo : EIATTR_KPARAM_INFO
	.align		4
.L_59:
        /*0028*/ 	.byte	0x04, 0x17
        /*002a*/ 	.short	(.L_61 - .L_60)
.L_60:
        /*002c*/ 	.word	0x00000000
        /*0030*/ 	.short	0x0002
        /*0032*/ 	.short	0x0008
        /*0034*/ 	.byte	0x00, 0xf5, 0x21, 0x00


	//----- nvinfo : EIATTR_KPARAM_INFO
	.align		4
.L_61:
        /*0038*/ 	.byte	0x04, 0x17
        /*003a*/ 	.short	(.L_63 - .L_62)
.L_62:
        /*003c*/ 	.word	0x00000000
        /*0040*/ 	.short	0x0001
        /*0042*/ 	.short	0x0004
        /*0044*/ 	.byte	0x00, 0xf0, 0x11, 0x00


	//----- nvinfo : EIATTR_KPARAM_INFO
	.align		4
.L_63:
        /*0048*/ 	.byte	0x04, 0x17
        /*004a*/ 	.short	(.L_65 - .L_64)
.L_64:
        /*004c*/ 	.word	0x00000000
        /*0050*/ 	.short	0x0000
        /*0052*/ 	.short	0x0000
        /*0054*/ 	.byte	0x00, 0xf0, 0x11, 0x00


	//----- nvinfo : EIATTR_SPARSE_MMA_MASK
	.align		4
.L_65:
        /*0058*/ 	.byte	0x03, 0x50
        /*005a*/ 	.short	0x0000


	//----- nvinfo : EIATTR_MAXREG_COUNT
	.align		4
        /*005c*/ 	.byte	0x03, 0x1b
        /*005e*/ 	.short	0x00ff


	//----- nvinfo : EIATTR_MERCURY_ISA_VERSION
	.align		4
        /*0060*/ 	.byte	0x03, 0x5f
        /*0062*/ 	.short	0x0101


	//----- nvinfo : EIATTR_VRC_CTA_INIT_COUNT
	.align		4
        /*0064*/ 	.byte	0x02, 0x4a
	.zero		1
	.zero		1


	//----- nvinfo : EIATTR_EXIT_INSTR_OFFSETS
	.align		4
        /*0068*/ 	.byte	0x04, 0x1c
        /*006a*/ 	.short	(.L_67 - .L_66)


	//   ....[0]....
.L_66:
        /*006c*/ 	.word	0x00000080


	//   ....[1]....
        /*0070*/ 	.word	0x00000ce0


	//   ....[2]....
        /*0074*/ 	.word	0x00001470


	//   ....[3]....
        /*0078*/ 	.word	0x00001840


	//   ....[4]....
        /*007c*/ 	.word	0x00001a70


	//   ....[5]....
        /*0080*/ 	.word	0x00001b80


	//----- nvinfo : EIATTR_CBANK_PARAM_SIZE
	.align		4
.L_67:
        /*0084*/ 	.byte	0x03, 0x19
        /*0086*/ 	.short	0x0020


	//----- nvinfo : EIATTR_PARAM_CBANK
	.align		4
        /*0088*/ 	.byte	0x04, 0x0a
        /*008a*/ 	.short	(.L_69 - .L_68)
	.align		4
.L_68:
        /*008c*/ 	.word	index@(.nv.constant0._Z14softmax_helperiiPfS_PKf)
        /*0090*/ 	.short	0x0380
        /*0092*/ 	.short	0x0020


	//----- nvinfo : EIATTR_SW_WAR
	.align		4
.L_69:
        /*0094*/ 	.byte	0x04, 0x36
        /*0096*/ 	.short	(.L_71 - .L_70)
.L_70:
        /*0098*/ 	.word	0x00000008
.L_71:


//--------------------- .nv.callgraph             --------------------------
	.section	.nv.callgraph,"",@"SHT_CUDA_CALLGRAPH"
	.align	4
	.sectionentsize	8
	.align		4
        /*0000*/ 	.word	0x00000000
	.align		4
        /*0004*/ 	.word	0xffffffff
	.align		4
        /*0008*/ 	.word	0x00000000
	.align		4
        /*000c*/ 	.word	0xfffffffe
	.align		4
        /*0010*/ 	.word	0x00000000
	.align		4
        /*0014*/ 	.word	0xfffffffd
	.align		4
        /*0018*/ 	.word	0x00000000
	.align		4
        /*001c*/ 	.word	0xfffffffc


//--------------------- .text._Z12softmax_diffiiPf --------------------------
	.section	.text._Z12softmax_diffiiPf,"ax",@progbits
	.align	128
        .global         _Z12softmax_diffiiPf
        .type           _Z12softmax_diffiiPf,@function
        .size           _Z12softmax_diffiiPf,(.L_x_27 - _Z12softmax_diffiiPf)
        .other          _Z12softmax_diffiiPf,@"STO_CUDA_ENTRY STV_DEFAULT"
_Z12softmax_diffiiPf:
.text._Z12softmax_diffiiPf:
[----:B------:R-:W-:Y:S01]  /*0000*/  LDC R1, c[0x0][0x37c] ;  /* 0x0000df00ff017b82 */ /* 0x000fe20000000800 */
[----:B------:R-:W0:Y:S07]  /*0010*/  S2R R2, SR_TID.Y ;  /* 0x0000000000027919 */ /* 0x000e2e0000002200 */
[----:B------:R-:W1:Y:S01]  /*0020*/  LDC R0, c[0x0][0x360] ;  /* 0x0000d800ff007b82 */ /* 0x000e620000000800 */
[----:B------:R-:W2:Y:S01]  /*0030*/  LDCU.64 UR6, c[0x0][0x380] ;  /* 0x00007000ff0677ac */ /* 0x000ea20008000a00 */
[----:B------:R-:W1:Y:S06]  /*0040*/  S2R R3, SR_TID.X ;  /* 0x0000000000037919 */ /* 0x000e6c0000002100 */
[----:B------:R-:W0:Y:S08]  /*0050*/  S2UR UR5, SR_CTAID.Y ;  /* 0x00000000000579c3 */ /* 0x000e300000002600 */
[----:B------:R-:W0:Y:S08]  /*0060*/  LDC R5, c[0x0][0x364] ;  /* 0x0000d900ff057b82 */ /* 0x000e300000000800 */
[----:B------:R-:W1:Y:S01]  /*0070*/  S2UR UR4, SR_CTAID.X ;  /* 0x00000000000479c3 */ /* 0x000e620000002500 */
[----:B0-----:R-:W-:-:S05]  /*0080*/  IMAD R5, R5, UR5, R2 ;  /* 0x0000000505057c24 */ /* 0x001fca000f8e0202 */
[----:B--2---:R-:W-:Y:S01]  /*0090*/  ISETP.GE.AND P0, PT, R5, UR7, PT ;  /* 0x0000000705007c0c */ /* 0x004fe2000bf06270 */
[----:B-1----:R-:W-:-:S05]  /*00a0*/  IMAD R0, R0, UR4, R3 ;  /* 0x0000000400007c24 */ /* 0x002fca000f8e0203 */
[----:B------:R-:W-:-:S13]  /*00b0*/  ISETP.GE.OR P0, PT, R0, UR6, P0 ;  /* 0x0000000600007c0c */ /* 0x000fda0008706670 */
[----:B------:R-:W-:Y:S05]  /*00c0*/  @P0 EXIT ;  /* 0x000000000000094d */ /* 0x000fea0003800000 */
[----:B------:R-:W0:Y:S01]  /*00d0*/  LDC.64 R2, c[0x0][0x388] ;  /* 0x0000e200ff027b82 */ /* 0x000e220000000a00 */
[----:B------:R-:W1:Y:S01]  /*00e0*/  LDCU.64 UR4, c[0x0][0x358] ;  /* 0x00006b00ff0477ac */ /* 0x000e620008000a00 */
[----:B------:R-:W-:Y:S02]  /*00f0*/  IMAD R5, R0, UR7, R5 ;  /* 0x0000000700057c24 */ /* 0x000fe4000f8e0205 */
[----:B------:R-:W-:Y:S02]  /*0100*/  HFMA2 R7, -RZ, RZ, 1.875, 0 ;  /* 0x3f800000ff077431 */ /* 0x000fe400000001ff */
[----:B0-----:R-:W-:-:S05]  /*0110*/  IMAD.WIDE R2, R5, 0x4, R2 ;  /* 0x0000000405027825 */ /* 0x001fca00078e0202 */
[----:B-1----:R-:W-:Y:S01]  /*0120*/  STG.E desc[UR4][R2.64], R7 ;  /* 0x0000000702007986 */ /* 0x002fe2000c101904 */
[----:B------:R-:W-:Y:S05]  /*0130*/  EXIT ;  /* 0x000000000000794d */ /* 0x000fea0003800000 */
.L_x_0:
[----:B------:R-:W-:-:S00]  /*0140*/  BRA `(.L_x_0) ;  /* 0xfffffffc00fc7947 */ /* 0x000fc0000383ffff */
[----:B------:R-:W-:-:S00]  /*0150*/  NOP ;  /* 0x0000000000007918 */ /* 0x000fc00000000000 */
        /* <DEDUP_REMOVED lines=10> */
.L_x_27:


//--------------------- .text._Z7softmaxiiPfPKfS1_ --------------------------
	.section	.text._Z7softmaxiiPfPKfS1_,"ax",@progbits
	.align	128
        .global         _Z7softmaxiiPfPKfS1_
        .type           _Z7softmaxiiPfPKfS1_,@function
        .size           _Z7softmaxiiPfPKfS1_,(.L_x_26 - _Z7softmaxiiPfPKfS1_)
        .other          _Z7softmaxiiPfPKfS1_,@"STO_CUDA_ENTRY STV_DEFAULT"
_Z7softmaxiiPfPKfS1_:
.text._Z7softmaxiiPfPKfS1_:
        /* <DEDUP_REMOVED lines=15> */
[----:B------:R-:W-:-:S06]  /*00f0*/  IMAD R11, R0, UR7, R9 ;  /* 0x00000007000b7c24 */ /* 0x000fcc000f8e0209 */
[----:B------:R-:W2:Y:S08]  /*0100*/  LDC.64 R4, c[0x0][0x388] ;  /* 0x0000e200ff047b82 */ /* 0x000eb00000000a00 */
[----:B------:R-:W3:Y:S01]  /*0110*/  LDC.64 R2, c[0x0][0x398] ;  /* 0x0000e600ff027b82 */ /* 0x000ee20000000a00 */
[----:B0-----:R-:W-:-:S06]  /*0120*/  IMAD.WIDE.U32 R6, R9, 0x4, R6 ;  /* 0x0000000409067825 */ /* 0x001fcc00078e0006 */
[----:B-1----:R-:W4:Y:S01]  /*0130*/  LDG.E R7, desc[UR4][R6.64] ;  /* 0x0000000406077981 */ /* 0x002f22000c1e1900 */
[----:B--2---:R-:W-:-:S05]  /*0140*/  IMAD.WIDE R4, R11, 0x4, R4 ;  /* 0x000000040b047825 */ /* 0x004fca00078e0204 */
[----:B------:R-:W4:Y:S01]  /*0150*/  LDG.E R0, desc[UR4][R4.64] ;  /* 0x0000000404007981 */ /* 0x000f22000c1e1900 */
[----:B---3--:R-:W-:-:S06]  /*0160*/  IMAD.WIDE.U32 R2, R9, 0x4, R2 ;  /* 0x0000000409027825 */ /* 0x008fcc00078e0002 */
[----:B------:R-:W2:Y:S01]  /*0170*/  LDG.E R3, desc[UR4][R2.64] ;  /* 0x0000000402037981 */ /* 0x000ea2000c1e1900 */
[----:B------:R-:W-:Y:S02]  /*0180*/  IMAD.MOV.U32 R9, RZ, RZ, 0x3bbb989d ;  /* 0x3bbb989dff097424 */ /* 0x000fe400078e00ff */
[----:B------:R-:W-:Y:S01]  /*0190*/  IMAD.MOV.U32 R11, RZ, RZ, 0x437c0000 ;  /* 0x437c0000ff0b7424 */ /* 0x000fe200078e00ff */
[----:B------:R-:W-:Y:S01]  /*01a0*/  BSSY.RECONVERGENT B0, `(.L_x_1) ;  /* 0x0000015000007945 */ /* 0x000fe20003800200 */
[----:B----4-:R-:W-:-:S04]  /*01b0*/  FADD R0, R0, -R7 ;  /* 0x8000000700007221 */ /* 0x010fc80000000000 */
[----:B------:R-:W-:-:S04]  /*01c0*/  FFMA.SAT R8, R0, R9, 0.5 ;  /* 0x3f00000000087423 */ /* 0x000fc80000002009 */
[----:B------:R-:W-:-:S04]  /*01d0*/  FFMA.RM R8, R8, R11, 12582913 ;  /* 0x4b40000108087423 */ /* 0x000fc8000000400b */
[----:B------:R-:W-:-:S04]  /*01e0*/  FADD R9, R8, -12583039 ;  /* 0xcb40007f08097421 */ /* 0x000fc80000000000 */
[----:B------:R-:W-:-:S04]  /*01f0*/  FFMA R9, R0, 1.4426950216293334961, -R9 ;  /* 0x3fb8aa3b00097823 */ /* 0x000fc80000000809 */
[----:B------:R-:W-:Y:S01]  /*0200*/  FFMA R9, R0, 1.925963033500011079e-08, R9 ;  /* 0x32a5706000097823 */ /* 0x000fe20000000009 */
[----:B--2---:R-:W0:Y:S08]  /*0210*/  MUFU.RCP R10, R3 ;  /* 0x00000003000a7308 */ /* 0x004e300000001000 */
[----:B------:R-:W1:Y:S01]  /*0220*/  MUFU.EX2 R9, R9 ;  /* 0x0000000900097308 */ /* 0x000e620000000800 */
[----:B------:R-:W-:-:S02]  /*0230*/  IMAD.SHL.U32 R0, R8, 0x800000, RZ ;  /* 0x0080000008007824 */ /* 0x000fc400078e00ff */
[----:B0-----:R-:W-:Y:S02]  /*0240*/  FFMA R7, -R3, R10, 1 ;  /* 0x3f80000003077423 */ /* 0x001fe4000000010a */
[----:B-1----:R-:W-:-:S04]  /*0250*/  FMUL R0, R0, R9 ;  /* 0x0000000900007220 */ /* 0x002fc80000400000 */
[----:B------:R-:W0:Y:S01]  /*0260*/  FCHK P0, R0, R3 ;  /* 0x0000000300007302 */ /* 0x000e220000000000 */
[----:B------:R-:W-:-:S04]  /*0270*/  FFMA R7, R10, R7, R10 ;  /* 0x000000070a077223 */ /* 0x000fc8000000000a */
[----:B------:R-:W-:-:S04]  /*0280*/  FFMA R2, R0, R7, RZ ;  /* 0x0000000700027223 */ /* 0x000fc800000000ff */
[----:B------:R-:W-:-:S04]  /*0290*/  FFMA R6, -R3, R2, R0 ;  /* 0x0000000203067223 */ /* 0x000fc80000000100 */
[----:B------:R-:W-:Y:S01]  /*02a0*/  FFMA R7, R7, R6, R2 ;  /* 0x0000000607077223 */ /* 0x000fe20000000002 */
[----:B0-----:R-:W-:Y:S06]  /*02b0*/  @!P0 BRA `(.L_x_2) ;  /* 0x00000000000c8947 */ /* 0x001fec0003800000 */
[----:B------:R-:W-:-:S07]  /*02c0*/  MOV R2, 0x2e0 ;  /* 0x000002e000027802 */ /* 0x000fce0000000f00 */
[----:B------:R-:W-:Y:S05]  /*02d0*/  CALL.REL.NOINC `($__internal_0_$__cuda_sm3x_div_rn_noftz_f32_slowpath) ;  /* 0x0000000000107944 */ /* 0x000fea0003c00000 */
[----:B------:R-:W-:-:S07]  /*02e0*/  IMAD.MOV.U32 R7, RZ, RZ, R0 ;  /* 0x000000ffff077224 */ /* 0x000fce00078e0000 */
.L_x_2:
[----:B------:R-:W-:Y:S05]  /*02f0*/  BSYNC.RECONVERGENT B0 ;  /* 0x0000000000007941 */ /* 0x000fea0003800200 */
.L_x_1:
[----:B------:R-:W-:Y:S01]  /*0300*/  STG.E desc[UR4][R4.64], R7 ;  /* 0x0000000704007986 */ /* 0x000fe2000c101904 */
[----:B------:R-:W-:Y:S05]  /*0310*/  EXIT ;  /* 0x000000000000794d */ /* 0x000fea0003800000 */
        .weak           $__internal_0_$__cuda_sm3x_div_rn_noftz_f32_slowpath
        .type           $__internal_0_$__cuda_sm3x_div_rn_noftz_f32_slowpath,@function
        .size           $__internal_0_$__cuda_sm3x_div_rn_noftz_f32_slowpath,(.L_x_26 - $__internal_0_$__cuda_sm3x_div_rn_noftz_f32_slowpath)
$__internal_0_$__cuda_sm3x_div_rn_noftz_f32_slowpath:
[----:B------:R-:W-:Y:S01]  /*0320*/  SHF.R.U32.HI R7, RZ, 0x17, R3 ;  /* 0x00000017ff077819 */ /* 0x000fe20000011603 */
[----:B------:R-:W-:Y:S01]  /*0330*/  BSSY.RECONVERGENT B1, `(.L_x_3) ;  /* 0x0000064000017945 */ /* 0x000fe20003800200 */
[--C-:B------:R-:W-:Y:S01]  /*0340*/  SHF.R.U32.HI R6, RZ, 0x17, R0.reuse ;  /* 0x00000017ff067819 */ /* 0x100fe20000011600 */
[----:B------:R-:W-:Y:S01]  /*0350*/  IMAD.MOV.U32 R8, RZ, RZ, R0 ;  /* 0x000000ffff087224 */ /* 0x000fe200078e0000 */
[----:B------:R-:W-:Y:S02]  /*0360*/  LOP3.LUT R7, R7, 0xff, RZ, 0xc0, !PT ;  /* 0x000000ff07077812 */ /* 0x000fe400078ec0ff */
[----:B------:R-:W-:Y:S02]  /*0370*/  LOP3.LUT R6, R6, 0xff, RZ, 0xc0, !PT ;  /* 0x000000ff06067812 */ /* 0x000fe400078ec0ff */
[----:B------:R-:W-:Y:S01]  /*0380*/  MOV R9, R3 ;  /* 0x0000000300097202 */ /* 0x000fe20000000f00 */
[----:B------:R-:W-:Y:S02]  /*0390*/  VIADD R12, R7, 0xffffffff ;  /* 0xffffffff070c7836 */ /* 0x000fe40000000000 */
[----:B------:R-:W-:-:S03]  /*03a0*/  VIADD R11, R6, 0xffffffff ;  /* 0xffffffff060b7836 */ /* 0x000fc60000000000 */
[----:B------:R-:W-:-:S04]  /*03b0*/  ISETP.GT.U32.AND P0, PT, R12, 0xfd, PT ;  /* 0x000000fd0c00780c */ /* 0x000fc80003f04070 */
[----:B------:R-:W-:-:S13]  /*03c0*/  ISETP.GT.U32.OR P0, PT, R11, 0xfd, P0 ;  /* 0x000000fd0b00780c */ /* 0x000fda0000704470 */
[----:B------:R-:W-:Y:S01]  /*03d0*/  @!P0 IMAD.MOV.U32 R10, RZ, RZ, RZ ;  /* 0x000000ffff0a8224 */ /* 0x000fe200078e00ff */
[----:B------:R-:W-:Y:S06]  /*03e0*/  @!P0 BRA `(.L_x_4) ;  /* 0x00000000005c8947 */ /* 0x000fec0003800000 */
[----:B------:R-:W-:Y:S02]  /*03f0*/  FSETP.GTU.FTZ.AND P0, PT, |R0|, +INF , PT ;  /* 0x7f8000000000780b */ /* 0x000fe40003f1c200 */
[----:B------:R-:W-:-:S04]  /*0400*/  FSETP.GTU.FTZ.AND P1, PT, |R3|, +INF , PT ;  /* 0x7f8000000300780b */ /* 0x000fc80003f3c200 */
[----:B------:R-:W-:-:S13]  /*0410*/  PLOP3.LUT P0, PT, P0, P1, PT, 0xf8, 0x8f ;  /* 0x00000000008f781c */ /* 0x000fda0000703f70 */
[----:B------:R-:W-:Y:S05]  /*0420*/  @P0 BRA `(.L_x_5) ;  /* 0x00000004004c0947 */ /* 0x000fea0003800000 */
[----:B------:R-:W-:-:S13]  /*0430*/  LOP3.LUT P0, RZ, R9, 0x7fffffff, R8, 0xc8, !PT ;  /* 0x7fffffff09ff7812 */ /* 0x000fda000780c808 */
[----:B------:R-:W-:Y:S05]  /*0440*/  @!P0 BRA `(.L_x_6) ;  /* 0x00000004003c8947 */ /* 0x000fea0003800000 */
[C---:B------:R-:W-:Y:S02]  /*0450*/  FSETP.NEU.FTZ.AND P2, PT, |R0|.reuse, +INF , PT ;  /* 0x7f8000000000780b */ /* 0x040fe40003f5d200 */
[----:B------:R-:W-:Y:S02]  /*0460*/  FSETP.NEU.FTZ.AND P1, PT, |R3|, +INF , PT ;  /* 0x7f8000000300780b */ /* 0x000fe40003f3d200 */
[----:B------:R-:W-:-:S11]  /*0470*/  FSETP.NEU.FTZ.AND P0, PT, |R0|, +INF , PT ;  /* 0x7f8000000000780b */ /* 0x000fd60003f1d200 */
[----:B------:R-:W-:Y:S05]  /*0480*/  @!P1 BRA !P2, `(.L_x_6) ;  /* 0x00000004002c9947 */ /* 0x000fea0005000000 */
[----:B------:R-:W-:-:S04]  /*0490*/  LOP3.LUT P2, RZ, R8, 0x7fffffff, RZ, 0xc0, !PT ;  /* 0x7fffffff08ff7812 */ /* 0x000fc8000784c0ff */
[----:B------:R-:W-:-:S13]  /*04a0*/  PLOP3.LUT P1, PT, P1, P2, PT, 0x2f, 0xf2 ;  /* 0x0000000000f2781c */ /* 0x000fda0000f24577 */
[----:B------:R-:W-:Y:S05]  /*04b0*/  @P1 BRA `(.L_x_7) ;  /* 0x0000000400181947 */ /* 0x000fea0003800000 */
[----:B------:R-:W-:-:S04]  /*04c0*/  LOP3.LUT P1, RZ, R9, 0x7fffffff, RZ, 0xc0, !PT ;  /* 0x7fffffff09ff7812 */ /* 0x000fc8000782c0ff */
[----:B------:R-:W-:-:S13]  /*04d0*/  PLOP3.LUT P0, PT, P0, P1, PT, 0x2f, 0xf2 ;  /* 0x0000000000f2781c */ /* 0x000fda0000702577 */
[----:B------:R-:W-:Y:S05]  /*04e0*/  @P0 BRA `(.L_x_8) ;  /* 0x0000000400000947 */ /* 0x000fea0003800000 */
[----:B------:R-:W-:Y:S02]  /*04f0*/  ISETP.GE.AND P0, PT, R11, RZ, PT ;  /* 0x000000ff0b00720c */ /* 0x000fe40003f06270 */
[----:B------:R-:W-:-:S11]  /*0500*/  ISETP.GE.AND P1, PT, R12, RZ, PT ;  /* 0x000000ff0c00720c */ /* 0x000fd60003f26270 */
[----:B------:R-:W-:Y:S02]  /*0510*/  @P0 IMAD.MOV.U32 R10, RZ, RZ, RZ ;  /* 0x000000ffff0a0224 */ /* 0x000fe400078e00ff */
[----:B------:R-:W-:Y:S01]  /*0520*/  @!P0 FFMA R8, R0, 1.84467440737095516160e+19, RZ ;  /* 0x5f80000000088823 */ /* 0x000fe200000000ff */
[----:B------:R-:W-:Y:S02]  /*0530*/  @!P0 IMAD.MOV.U32 R10, RZ, RZ, -0x40 ;  /* 0xffffffc0ff0a8424 */ /* 0x000fe400078e00ff */
[----:B------:R-:W-:Y:S02]  /*0540*/  @!P1 FFMA R9, R3, 1.84467440737095516160e+19, RZ ;  /* 0x5f80000003099823 */ /* 0x000fe400000000ff */
[----:B------:R-:W-:-:S07]  /*0550*/  @!P1 VIADD R10, R10, 0x40 ;  /* 0x000000400a0a9836 */ /* 0x000fce0000000000 */
.L_x_4:
[----:B------:R-:W-:Y:S01]  /*0560*/  LEA R0, R7, 0xc0800000, 0x17 ;  /* 0xc080000007007811 */ /* 0x000fe200078eb8ff */
[----:B------:R-:W-:Y:S01]  /*0570*/  BSSY.RECONVERGENT B2, `(.L_x_9) ;  /* 0x0000036000027945 */ /* 0x000fe20003800200 */
[----:B------:R-:W-:-:S03]  /*0580*/  IADD3 R6, PT, PT, R6, -0x7f, RZ ;  /* 0xffffff8106067810 */ /* 0x000fc60007ffe0ff */
[----:B------:R-:W-:Y:S01]  /*0590*/  IMAD.IADD R9, R9, 0x1, -R0 ;  /* 0x0000000109097824 */ /* 0x000fe200078e0a00 */
[C---:B------:R-:W-:Y:S01]  /*05a0*/  IADD3 R7, PT, PT, R6.reuse, 0x7f, -R7 ;  /* 0x0000007f06077810 */ /* 0x040fe20007ffe807 */
[----:B------:R-:W-:Y:S02]  /*05b0*/  IMAD R0, R6, -0x800000, R8 ;  /* 0xff80000006007824 */ /* 0x000fe400078e0208 */
[----:B------:R-:W0:Y:S01]  /*05c0*/  MUFU.RCP R3, R9 ;  /* 0x0000000900037308 */ /* 0x000e220000001000 */
[----:B------:R-:W-:Y:S01]  /*05d0*/  FADD.FTZ R11, -R9, -RZ ;  /* 0x800000ff090b7221 */ /* 0x000fe20000010100 */
[----:B------:R-:W-:-:S03]  /*05e0*/  IMAD.IADD R7, R7, 0x1, R10 ;  /* 0x0000000107077824 */ /* 0x000fc600078e020a */
[----:B0-----:R-:W-:-:S04]  /*05f0*/  FFMA R12, R3, R11, 1 ;  /* 0x3f800000030c7423 */ /* 0x001fc8000000000b */
[----:B------:R-:W-:-:S04]  /*0600*/  FFMA R12, R3, R12, R3 ;  /* 0x0000000c030c7223 */ /* 0x000fc80000000003 */
[----:B------:R-:W-:-:S04]  /*0610*/  FFMA R3, R0, R12, RZ ;  /* 0x0000000c00037223 */ /* 0x000fc800000000ff */
[----:B------:R-:W-:-:S04]  /*0620*/  FFMA R8, R11, R3, R0 ;  /* 0x000000030b087223 */ /* 0x000fc80000000000 */
[----:B------:R-:W-:-:S04]  /*0630*/  FFMA R13, R12, R8, R3 ;  /* 0x000000080c0d7223 */ /* 0x000fc80000000003 */
[----:B------:R-:W-:-:S04]  /*0640*/  FFMA R8, R11, R13, R0 ;  /* 0x0000000d0b087223 */ /* 0x000fc80000000000 */
[----:B------:R-:W-:-:S05]  /*0650*/  FFMA R0, R12, R8, R13 ;  /* 0x000000080c007223 */ /* 0x000fca000000000d */
[----:B------:R-:W-:-:S04]  /*0660*/  SHF.R.U32.HI R3, RZ, 0x17, R0 ;  /* 0x00000017ff037819 */ /* 0x000fc80000011600 */
[----:B------:R-:W-:-:S05]  /*0670*/  LOP3.LUT R3, R3, 0xff, RZ, 0xc0, !PT ;  /* 0x000000ff03037812 */ /* 0x000fca00078ec0ff */
[----:B------:R-:W-:-:S04]  /*0680*/  IMAD.IADD R9, R3, 0x1, R7 ;  /* 0x0000000103097824 */ /* 0x000fc800078e0207 */
[----:B------:R-:W-:-:S05]  /*0690*/  VIADD R3, R9, 0xffffffff ;  /* 0xffffffff09037836 */ /* 0x000fca0000000000 */
[----:B------:R-:W-:-:S13]  /*06a0*/  ISETP.GE.U32.AND P0, PT, R3, 0xfe, PT ;  /* 0x000000fe0300780c */ /* 0x000fda0003f06070 */
[----:B------:R-:W-:Y:S05]  /*06b0*/  @!P0 BRA `(.L_x_10) ;  /* 0x0000000000808947 */ /* 0x000fea0003800000 */
[----:B------:R-:W-:-:S13]  /*06c0*/  ISETP.GT.AND P0, PT, R9, 0xfe, PT ;  /* 0x000000fe0900780c */ /* 0x000fda0003f04270 */
[----:B------:R-:W-:Y:S05]  /*06d0*/  @P0 BRA `(.L_x_11) ;  /* 0x00000000006c0947 */ /* 0x000fea0003800000 */
[----:B------:R-:W-:-:S13]  /*06e0*/  ISETP.GE.AND P0, PT, R9, 0x1, PT ;  /* 0x000000010900780c */ /* 0x000fda0003f06270 */
[----:B------:R-:W-:Y:S05]  /*06f0*/  @P0 BRA `(.L_x_12) ;  /* 0x0000000000740947 */ /* 0x000fea0003800000 */
[----:B------:R-:W-:Y:S02]  /*0700*/  ISETP.GE.AND P0, PT, R9, -0x18, PT ;  /* 0xffffffe80900780c */ /* 0x000fe40003f06270 */
[----:B------:R-:W-:-:S11]  /*0710*/  LOP3.LUT R0, R0, 0x80000000, RZ, 0xc0, !PT ;  /* 0x8000000000007812 */ /* 0x000fd600078ec0ff */
[----:B------:R-:W-:Y:S05]  /*0720*/  @!P0 BRA `(.L_x_12) ;  /* 0x0000000000688947 */ /* 0x000fea0003800000 */
[CCC-:B------:R-:W-:Y:S01]  /*0730*/  FFMA.RZ R3, R12.reuse, R8.reuse, R13.reuse ;  /* 0x000000080c037223 */ /* 0x1c0fe2000000c00d */
[CCC-:B------:R-:W-:Y:S01]  /*0740*/  FFMA.RM R6, R12.reuse, R8.reuse, R13.reuse ;  /* 0x000000080c067223 */ /* 0x1c0fe2000000400d */
[C---:B------:R-:W-:Y:S02]  /*0750*/  ISETP.NE.AND P2, PT, R9.reuse, RZ, PT ;  /* 0x000000ff0900720c */ /* 0x040fe40003f45270 */
[----:B------:R-:W-:Y:S02]  /*0760*/  ISETP.NE.AND P1, PT, R9, RZ, PT ;  /* 0x000000ff0900720c */ /* 0x000fe40003f25270 */
[----:B------:R-:W-:Y:S01]  /*0770*/  LOP3.LUT R7, R3, 0x7fffff, RZ, 0xc0, !PT ;  /* 0x007fffff03077812 */ /* 0x000fe200078ec0ff */
[----:B------:R-:W-:Y:S01]  /*0780*/  FFMA.RP R3, R12, R8, R13 ;  /* 0x000000080c037223 */ /* 0x000fe2000000800d */
[C---:B------:R-:W-:Y:S01]  /*0790*/  VIADD R8, R9.reuse, 0x20 ;  /* 0x0000002009087836 */ /* 0x040fe20000000000 */
[----:B------:R-:W-:Y:S02]  /*07a0*/  IADD3 R9, PT, PT, -R9, RZ, RZ ;  /* 0x000000ff09097210 */ /* 0x000fe40007ffe1ff */
[----:B------:R-:W-:-:S02]  /*07b0*/  LOP3.LUT R7, R7, 0x800000, RZ, 0xfc, !PT ;  /* 0x0080000007077812 */ /* 0x000fc400078efcff */
[----:B------:R-:W-:Y:S02]  /*07c0*/  FSETP.NEU.FTZ.AND P0, PT, R3, R6, PT ;  /* 0x000000060300720b */ /* 0x000fe40003f1d000 */
[----:B------:R-:W-:Y:S02]  /*07d0*/  SHF.L.U32 R8, R7, R8, RZ ;  /* 0x0000000807087219 */ /* 0x000fe400000006ff */
[----:B------:R-:W-:Y:S02]  /*07e0*/  SEL R6, R9, RZ, P2 ;  /* 0x000000ff09067207 */ /* 0x000fe40001000000 */
[----:B------:R-:W-:Y:S02]  /*07f0*/  ISETP.NE.AND P1, PT, R8, RZ, P1 ;  /* 0x000000ff0800720c */ /* 0x000fe40000f25270 */
[----:B------:R-:W-:Y:S02]  /*0800*/  SHF.R.U32.HI R6, RZ, R6, R7 ;  /* 0x00000006ff067219 */ /* 0x000fe40000011607 */
[----:B------:R-:W-:-:S02]  /*0810*/  PLOP3.LUT P0, PT, P0, P1, PT, 0xf8, 0x8f ;  /* 0x00000000008f781c */ /* 0x000fc40000703f70 */
[----:B------:R-:W-:Y:S02]  /*0820*/  SHF.R.U32.HI R8, RZ, 0x1, R6 ;  /* 0x00000001ff087819 */ /* 0x000fe40000011606 */
[----:B------:R-:W-:-:S04]  /*0830*/  SEL R3, RZ, 0x1, !P0 ;  /* 0x00000001ff037807 */ /* 0x000fc80004000000 */
[----:B------:R-:W-:-:S04]  /*0840*/  LOP3.LUT R3, R3, 0x1, R8, 0xf8, !PT ;  /* 0x0000000103037812 */ /* 0x000fc800078ef808 */
[----:B------:R-:W-:-:S05]  /*0850*/  LOP3.LUT R3, R3, R6, RZ, 0xc0, !PT ;  /* 0x0000000603037212 */ /* 0x000fca00078ec0ff */
[----:B------:R-:W-:-:S05]  /*0860*/  IMAD.IADD R3, R8, 0x1, R3 ;  /* 0x0000000108037824 */ /* 0x000fca00078e0203 */
[----:B------:R-:W-:Y:S01]  /*0870*/  LOP3.LUT R0, R3, R0, RZ, 0xfc, !PT ;  /* 0x0000000003007212 */ /* 0x000fe200078efcff */
[----:B------:R-:W-:Y:S06]  /*0880*/  BRA `(.L_x_12) ;  /* 0x0000000000107947 */ /* 0x000fec0003800000 */
.L_x_11:
[----:B------:R-:W-:-:S04]  /*0890*/  LOP3.LUT R0, R0, 0x80000000, RZ, 0xc0, !PT ;  /* 0x8000000000007812 */ /* 0x000fc800078ec0ff */
[----:B------:R-:W-:Y:S01]  /*08a0*/  LOP3.LUT R0, R0, 0x7f800000, RZ, 0xfc, !PT ;  /* 0x7f80000000007812 */ /* 0x000fe200078efcff */
[----:B------:R-:W-:Y:S06]  /*08b0*/  BRA `(.L_x_12) ;  /* 0x0000000000047947 */ /* 0x000fec0003800000 */
.L_x_10:
[----:B------:R-:W-:-:S07]  /*08c0*/  IMAD R0, R7, 0x800000, R0 ;  /* 0x0080000007007824 */ /* 0x000fce00078e0200 */
.L_x_12:
[----:B------:R-:W-:Y:S05]  /*08d0*/  BSYNC.RECONVERGENT B2 ;  /* 0x0000000000027941 */ /* 0x000fea0003800200 */
.L_x_9:
[----:B------:R-:W-:Y:S05]  /*08e0*/  BRA `(.L_x_13) ;  /* 0x0000000000207947 */ /* 0x000fea0003800000 */
.L_x_8:
[----:B------:R-:W-:-:S04]  /*08f0*/  LOP3.LUT R0, R9, 0x80000000, R8, 0x48, !PT ;  /* 0x8000000009007812 */ /* 0x000fc800078e4808 */
[----:B------:R-:W-:Y:S01]  /*0900*/  LOP3.LUT R0, R0, 0x7f800000, RZ, 0xfc, !PT ;  /* 0x7f80000000007812 */ /* 0x000fe200078efcff */
[----:B------:R-:W-:Y:S06]  /*0910*/  BRA `(.L_x_13) ;  /* 0x0000000000147947 */ /* 0x000fec0003800000 */
.L_x_7:
[----:B------:R-:W-:Y:S01]  /*0920*/  LOP3.LUT R0, R9, 0x80000000, R8, 0x48, !PT ;  /* 0x8000000009007812 */ /* 0x000fe200078e4808 */
[----:B------:R-:W-:Y:S06]  /*0930*/  BRA `(.L_x_13) ;  /* 0x00000000000c7947 */ /* 0x000fec0003800000 */
.L_x_6:
[----:B------:R-:W0:Y:S01]  /*0940*/  MUFU.RSQ R0, -QNAN ;  /* 0xffc0000000007908 */ /* 0x000e220000001400 */
[----:B------:R-:W-:Y:S05]  /*0950*/  BRA `(.L_x_13) ;  /* 0x0000000000047947 */ /* 0x000fea0003800000 */
.L_x_5:
[----:B------:R-:W-:-:S07]  /*0960*/  FADD.FTZ R0, R0, R3 ;  /* 0x0000000300007221 */ /* 0x000fce0000010000 */
.L_x_13:
[----:B------:R-:W-:Y:S05]  /*0970*/  BSYNC.RECONVERGENT B1 ;  /* 0x0000000000017941 */ /* 0x000fea0003800200 */
.L_x_3:
[----:B------:R-:W-:-:S04]  /*0980*/  IMAD.MOV.U32 R3, RZ, RZ, 0x0 ;  /* 0x00000000ff037424 */ /* 0x000fc800078e00ff */
[----:B0-----:R-:W-:Y:S05]  /*0990*/  RET.REL.NODEC R2 `(_Z7softmaxiiPfPKfS1_) ;  /* 0xfffffff402987950 */ /* 0x001fea0003c3ffff */
.L_x_14:
        /* <DEDUP_REMOVED lines=14> */
.L_x_26:


//--------------------- .text._Z14softmax_helperiiPfS_PKf --------------------------
	.section	.text._Z14softmax_helperiiPfS_PKf,"ax",@progbits
	.align	128
        .global         _Z14softmax_helperiiPfS_PKf
        .type           _Z14softmax_helperiiPfS_PKf,@function
        .size           _Z14softmax_helperiiPfS_PKf,(.L_x_29 - _Z14softmax_helperiiPfS_PKf)
        .other          _Z14softmax_helperiiPfS_PKf,@"STO_CUDA_ENTRY STV_DEFAULT"
_Z14softmax_helperiiPfS_PKf:
.text._Z14softmax_helperiiPfS_PKf:
[----:B------:R-:W-:Y:S01]  /*0000*/  LDC R1, c[0x0][0x37c] ;  /* 0x0000df00ff017b82 */ /* 0x000fe20000000800 */
[----:B------:R-:W0:Y:S07]  /*0010*/  S2R R0, SR_TID.X ;  /* 0x0000000000007919 */ /* 0x000e2e0000002100 */
[----:B------:R-:W0:Y:S01]  /*0020*/  S2UR UR4, SR_CTAID.X ;  /* 0x00000000000479c3 */ /* 0x000e220000002500 */
[----:B------:R-:W1:Y:S07]  /*0030*/  LDCU UR5, c[0x0][0x384] ;  /* 0x00007080ff0577ac */ /* 0x000e6e0008000800 */
[----:B------:R-:W0:Y:S02]  /*0040*/  LDC R7, c[0x0][0x360] ;  /* 0x0000d800ff077b82 */ /* 0x000e240000000800 */
[----:B0-----:R-:W-:Y:S01]  /*0050*/  IMAD R7, R7, UR4, R0 ;  /* 0x0000000407077c24 */ /* 0x001fe2000f8e0200 */
[----:B-1----:R-:W-:-:S04]  /*0060*/  MOV R0, UR5 ;  /* 0x0000000500007c02 */ /* 0x002fc80008000f00 */
[----:B------:R-:W-:-:S13]  /*0070*/  ISETP.GE.AND P0, PT, R7, R0, PT ;  /* 0x000000000700720c */ /* 0x000fda0003f06270 */
[----:B------:R-:W-:Y:S05]  /*0080*/  @P0 EXIT ;  /* 0x000000000000094d */ /* 0x000fea0003800000 */
[----:B------:R-:W0:Y:S01]  /*0090*/  LDC.64 R2, c[0x0][0x398] ;  /* 0x0000e600ff027b82 */ /* 0x000e220000000a00 */
[----:B------:R-:W1:Y:S01]  /*00a0*/  LDCU.64 UR8, c[0x0][0x358] ;  /* 0x00006b00ff0877ac */ /* 0x000e620008000a00 */
[----:B------:R-:W2:Y:S06]  /*00b0*/  LDCU UR5, c[0x0][0x380] ;  /* 0x00007000ff0577ac */ /* 0x000eac0008000800 */
[----:B------:R-:W3:Y:S01]  /*00c0*/  LDC.64 R4, c[0x0][0x388] ;  /* 0x0000e200ff047b82 */ /* 0x000ee20000000a00 */
[----:B0-----:R-:W-:-:S05]  /*00d0*/  IMAD.WIDE R2, R7, 0x4, R2 ;  /* 0x0000000407027825 */ /* 0x001fca00078e0202 */
[----:B-1----:R-:W4:Y:S01]  /*00e0*/  LDG.E R6, desc[UR8][R2.64] ;  /* 0x0000000802067981 */ /* 0x002f22000c1e1900 */
[----:B--2---:R-:W-:Y:S01]  /*00f0*/  UISETP.GE.AND UP0, UPT, UR5, 0x1, UPT ;  /* 0x000000010500788c */ /* 0x004fe2000bf06270 */
[----:B---3--:R-:W-:-:S05]  /*0100*/  IMAD.WIDE R4, R7, 0x4, R4 ;  /* 0x0000000407047825 */ /* 0x008fca00078e0204 */
[----:B----4-:R0:W-:Y:S03]  /*0110*/  STG.E desc[UR8][R4.64], R6 ;  /* 0x0000000604007986 */ /* 0x0101e6000c101908 */
[----:B------:R-:W-:Y:S05]  /*0120*/  BRA.U !UP0, `(.L_x_15) ;  /* 0x0000000908d87547 */ /* 0x000fea000b800000 */
[----:B------:R-:W-:Y:S02]  /*0130*/  UISETP.GE.U32.AND UP1, UPT, UR5, 0x10, UPT ;  /* 0x000000100500788c */ /* 0x000fe4000bf26070 */
[----:B------:R-:W-:Y:S01]  /*0140*/  ULOP3.LUT UR6, UR5, 0xf, URZ, 0xc0, !UPT ;  /* 0x0000000f05067892 */ /* 0x000fe2000f8ec0ff */
[----:B------:R-:W-:-:S03]  /*0150*/  UMOV UR4, URZ ;  /* 0x000000ff00047c82 */ /* 0x000fc60008000000 */
[----:B------:R-:W-:-:S03]  /*0160*/  UISETP.NE.AND UP0, UPT, UR6, URZ, UPT ;  /* 0x000000ff0600728c */ /* 0x000fc6000bf05270 */
[----:B------:R-:W-:Y:S08]  /*0170*/  BRA.U !UP1, `(.L_x_16) ;  /* 0x0000000509607547 */ /* 0x000ff0000b800000 */
[----:B------:R-:W1:Y:S01]  /*0180*/  LDC R0, c[0x0][0x384] ;  /* 0x0000e100ff007b82 */ /* 0x000e620000000800 */
[----:B------:R-:W-:Y:S01]  /*0190*/  HFMA2 R9, -RZ, RZ, 0, 0 ;  /* 0x00000000ff097431 */ /* 0x000fe200000001ff */
[----:B------:R-:W-:-:S04]  /*01a0*/  ULOP3.LUT UR4, UR5, 0x7ffffff0, URZ, 0xc0, !UPT ;  /* 0x7ffffff005047892 */ /* 0x000fc8000f8ec0ff */
[----:B------:R-:W-:-:S12]  /*01b0*/  UIADD3 UR5, UPT, UPT, -UR4, URZ, URZ ;  /* 0x000000ff04057290 */ /* 0x000fd8000fffe1ff */
.L_x_17:
[----:B---3--:R-:W-:-:S05]  /*01c0*/  IMAD.WIDE R10, R9, 0x4, R2 ;  /* 0x00000004090a7825 */ /* 0x008fca00078e0202 */
[----:B------:R-:W2:Y:S01]  /*01d0*/  LDG.E R17, desc[UR8][R10.64] ;  /* 0x000000080a117981 */ /* 0x000ea2000c1e1900 */
[----:B-1----:R-:W-:Y:S01]  /*01e0*/  IMAD.WIDE R12, R0, 0x4, R10 ;  /* 0x00000004000c7825 */ /* 0x002fe200078e020a */
[----:B--2---:R-:W-:-:S13]  /*01f0*/  FSETP.GEU.AND P0, PT, R6, R17, PT ;  /* 0x000000110600720b */ /* 0x004fda0003f0e000 */
[----:B------:R1:W-:Y:S04]  /*0200*/  @!P0 STG.E desc[UR8][R4.64], R17 ;  /* 0x0000001104008986 */ /* 0x0003e8000c101908 */
[----:B------:R-:W2:Y:S01]  /*0210*/  LDG.E R19, desc[UR8][R12.64] ;  /* 0x000000080c137981 */ /* 0x000ea2000c1e1900 */
[----:B0-----:R-:W-:Y:S01]  /*0220*/  @!P0 MOV R6, R17 ;  /* 0x0000001100068202 */ /* 0x001fe20000000f00 */
[----:B------:R-:W-:-:S03]  /*0230*/  IMAD.WIDE R14, R0, 0x4, R12 ;  /* 0x00000004000e7825 */ /* 0x000fc600078e020c */
[----:B--2---:R-:W-:-:S13]  /*0240*/  FSETP.GEU.AND P0, PT, R6, R19, PT ;  /* 0x000000130600720b */ /* 0x004fda0003f0e000 */
[----:B------:R0:W-:Y:S04]  /*0250*/  @!P0 STG.E desc[UR8][R4.64], R19 ;  /* 0x0000001304008986 */ /* 0x0001e8000c101908 */
[----:B------:R-:W2:Y:S01]  /*0260*/  LDG.E R21, desc[UR8][R14.64] ;  /* 0x000000080e157981 */ /* 0x000ea2000c1e1900 */
[----:B------:R-:W-:Y:S01]  /*0270*/  @!P0 MOV R6, R19 ;  /* 0x0000001300068202 */ /* 0x000fe20000000f00 */
[----:B------:R-:W-:-:S03]  /*0280*/  IMAD.WIDE R10, R0, 0x4, R14 ;  /* 0x00000004000a7825 */ /* 0x000fc600078e020e */
[----:B--2---:R-:W-:-:S13]  /*0290*/  FSETP.GEU.AND P0, PT, R6, R21, PT ;  /* 0x000000150600720b */ /* 0x004fda0003f0e000 */
[----:B------:R2:W-:Y:S04]  /*02a0*/  @!P0 STG.E desc[UR8][R4.64], R21 ;  /* 0x0000001504008986 */ /* 0x0005e8000c101908 */
[----:B-1----:R-:W3:Y:S01]  /*02b0*/  LDG.E R17, desc[UR8][R10.64] ;  /* 0x000000080a117981 */ /* 0x002ee2000c1e1900 */
[----:B------:R-:W-:Y:S01]  /*02c0*/  @!P0 MOV R6, R21 ;  /* 0x0000001500068202 */ /* 0x000fe20000000f00 */
[----:B------:R-:W-:-:S03]  /*02d0*/  IMAD.WIDE R12, R0, 0x4, R10 ;  /* 0x00000004000c7825 */ /* 0x000fc600078e020a */
[----:B---3--:R-:W-:-:S13]  /*02e0*/  FSETP.GEU.AND P0, PT, R6, R17, PT ;  /* 0x000000110600720b */ /* 0x008fda0003f0e000 */
[----:B------:R1:W-:Y:S04]  /*02f0*/  @!P0 STG.E desc[UR8][R4.64], R17 ;  /* 0x0000001104008986 */ /* 0x0003e8000c101908 */
[----:B0-----:R-:W3:Y:S01]  /*0300*/  LDG.E R19, desc[UR8][R12.64] ;  /* 0x000000080c137981 */ /* 0x001ee2000c1e1900 */
[----:B------:R-:W-:Y:S01]  /*0310*/  @!P0 MOV R6, R17 ;  /* 0x0000001100068202 */ /* 0x000fe20000000f00 */
[----:B------:R-:W-:-:S03]  /*0320*/  IMAD.WIDE R14, R0, 0x4, R12 ;  /* 0x00000004000e7825 */ /* 0x000fc600078e020c */
[----:B---3--:R-:W-:-:S13]  /*0330*/  FSETP.GEU.AND P0, PT, R6, R19, PT ;  /* 0x000000130600720b */ /* 0x008fda0003f0e000 */
[----:B------:R0:W-:Y:S04]  /*0340*/  @!P0 STG.E desc[UR8][R4.64], R19 ;  /* 0x0000001304008986 */ /* 0x0001e8000c101908 */
[----:B--2---:R-:W2:Y:S01]  /*0350*/  LDG.E R21, desc[UR8][R14.64] ;  /* 0x000000080e157981 */ /* 0x004ea2000c1e1900 */
        /* <DEDUP_REMOVED lines=39> */
[----:B0-----:R-:W4:Y:S01]  /*05d0*/  LDG.E R19, desc[UR8][R12.64] ;  /* 0x000000080c137981 */ /* 0x001f22000c1e1900 */
[----:B------:R-:W-:Y:S01]  /*05e0*/  @!P0 MOV R6, R17 ;  /* 0x0000001100068202 */ /* 0x000fe20000000f00 */
[----:B------:R-:W-:-:S03]  /*05f0*/  IMAD.WIDE R14, R0, 0x4, R12 ;  /* 0x00000004000e7825 */ /* 0x000fc600078e020c */
[----:B----4-:R-:W-:-:S13]  /*0600*/  FSETP.GEU.AND P0, PT, R6, R19, PT ;  /* 0x000000130600720b */ /* 0x010fda0003f0e000 */
[----:B------:R3:W-:Y:S04]  /*0610*/  @!P0 STG.E desc[UR8][R4.64], R19 ;  /* 0x0000001304008986 */ /* 0x0007e8000c101908 */
[----:B--2---:R-:W2:Y:S01]  /*0620*/  LDG.E R21, desc[UR8][R14.64] ;  /* 0x000000080e157981 */ /* 0x004ea2000c1e1900 */
[----:B------:R-:W-:Y:S01]  /*0630*/  @!P0 MOV R6, R19 ;  /* 0x0000001300068202 */ /* 0x000fe20000000f00 */
[----:B------:R-:W-:-:S03]  /*0640*/  IMAD.WIDE R10, R0, 0x4, R14 ;  /* 0x00000004000a7825 */ /* 0x000fc600078e020e */
[----:B--2---:R-:W-:-:S13]  /*0650*/  FSETP.GEU.AND P0, PT, R6, R21, PT ;  /* 0x000000150600720b */ /* 0x004fda0003f0e000 */
[----:B------:R3:W-:Y:S04]  /*0660*/  @!P0 STG.E desc[UR8][R4.64], R21 ;  /* 0x0000001504008986 */ /* 0x0007e8000c101908 */
[----:B------:R-:W2:Y:S01]  /*0670*/  LDG.E R11, desc[UR8][R10.64] ;  /* 0x000000080a0b7981 */ /* 0x000ea2000c1e1900 */
[----:B------:R-:W-:Y:S01]  /*0680*/  @!P0 MOV R6, R21 ;  /* 0x0000001500068202 */ /* 0x000fe20000000f00 */
[----:B------:R-:W-:Y:S01]  /*0690*/  UIADD3 UR5, UPT, UPT, UR5, 0x10, URZ ;  /* 0x0000001005057890 */ /* 0x000fe2000fffe0ff */
[----:B------:R-:W-:-:S03]  /*06a0*/  LEA R9, R0, R9, 0x4 ;  /* 0x0000000900097211 */ /* 0x000fc600078e20ff */
[----:B------:R-:W-:Y:S01]  /*06b0*/  UISETP.NE.AND UP1, UPT, UR5, URZ, UPT ;  /* 0x000000ff0500728c */ /* 0x000fe2000bf25270 */
[----:B--2---:R-:W-:-:S13]  /*06c0*/  FSETP.GEU.AND P0, PT, R6, R11, PT ;  /* 0x0000000b0600720b */ /* 0x004fda0003f0e000 */
[----:B------:R3:W-:Y:S01]  /*06d0*/  @!P0 STG.E desc[UR8][R4.64], R11 ;  /* 0x0000000b04008986 */ /* 0x0007e2000c101908 */
[----:B------:R-:W-:Y:S01]  /*06e0*/  @!P0 MOV R6, R11 ;  /* 0x0000000b00068202 */ /* 0x000fe20000000f00 */
[----:B------:R-:W-:Y:S06]  /*06f0*/  BRA.U UP1, `(.L_x_17) ;  /* 0xfffffff901b07547 */ /* 0x000fec000b83ffff */
.L_x_16:
[----:B------:R-:W-:Y:S05]  /*0700*/  BRA.U !UP0, `(.L_x_15) ;  /* 0x0000000508607547 */ /* 0x000fea000b800000 */
[----:B------:R-:W1:Y:S01]  /*0710*/  LDCU UR5, c[0x0][0x380] ;  /* 0x00007000ff0577ac */ /* 0x000e620008000800 */
[----:B------:R-:W-:Y:S02]  /*0720*/  UISETP.GE.U32.AND UP0, UPT, UR6, 0x8, UPT ;  /* 0x000000080600788c */ /* 0x000fe4000bf06070 */
[----:B-1----:R-:W-:-:S04]  /*0730*/  ULOP3.LUT UR7, UR5, 0x7, URZ, 0xc0, !UPT ;  /* 0x0000000705077892 */ /* 0x002fc8000f8ec0ff */
[----:B------:R-:W-:-:S03]  /*0740*/  UISETP.NE.AND UP1, UPT, UR7, URZ, UPT ;  /* 0x000000ff0700728c */ /* 0x000fc6000bf25270 */
[----:B------:R-:W-:Y:S08]  /*0750*/  BRA.U !UP0, `(.L_x_18) ;  /* 0x0000000108a87547 */ /* 0x000ff0000b800000 */
[----:B------:R-:W-:-:S04]  /*0760*/  IMAD R9, R0, UR4, RZ ;  /* 0x0000000400097c24 */ /* 0x000fc8000f8e02ff */
[----:B------:R-:W-:-:S05]  /*0770*/  IMAD.WIDE R8, R9, 0x4, R2 ;  /* 0x0000000409087825 */ /* 0x000fca00078e0202 */
[----:B------:R-:W2:Y:S01]  /*0780*/  LDG.E R15, desc[UR8][R8.64] ;  /* 0x00000008080f7981 */ /* 0x000ea2000c1e1900 */
[----:B---3--:R-:W-:Y:S01]  /*0790*/  IMAD.WIDE R10, R0, 0x4, R8 ;  /* 0x00000004000a7825 */ /* 0x008fe200078e0208 */
[----:B--2---:R-:W-:-:S13]  /*07a0*/  FSETP.GEU.AND P0, PT, R6, R15, PT ;  /* 0x0000000f0600720b */ /* 0x004fda0003f0e000 */
[----:B------:R-:W-:Y:S04]  /*07b0*/  @!P0 STG.E desc[UR8][R4.64], R15 ;  /* 0x0000000f04008986 */ /* 0x000fe8000c101908 */
        /* <DEDUP_REMOVED lines=15> */
[----:B0-----:R-:W3:Y:S01]  /*08b0*/  LDG.E R17, desc[UR8][R10.64] ;  /* 0x000000080a117981 */ /* 0x001ee2000c1e1900 */
[----:B------:R-:W-:Y:S01]  /*08c0*/  @!P0 MOV R6, R21 ;  /* 0x0000001500068202 */ /* 0x000fe20000000f00 */
[----:B------:R-:W-:-:S03]  /*08d0*/  IMAD.WIDE R12, R0, 0x4, R10 ;  /* 0x00000004000c7825 */ /* 0x000fc600078e020a */
[----:B---3--:R-:W-:-:S13]  /*08e0*/  FSETP.GEU.AND P0, PT, R6, R17, PT ;  /* 0x000000110600720b */ /* 0x008fda0003f0e000 */
[----:B------:R4:W-:Y:S04]  /*08f0*/  @!P0 STG.E desc[UR8][R4.64], R17 ;  /* 0x0000001104008986 */ /* 0x0009e8000c101908 */
[----:B-1----:R-:W3:Y:S01]  /*0900*/  LDG.E R19, desc[UR8][R12.64] ;  /* 0x000000080c137981 */ /* 0x002ee2000c1e1900 */
        /* <DEDUP_REMOVED lines=11> */
[----:B------:R-:W-:-:S03]  /*09c0*/  UIADD3 UR4, UPT, UPT, UR4, 0x8, URZ ;  /* 0x0000000804047890 */ /* 0x000fc6000fffe0ff */
[----:B--2---:R-:W-:-:S13]  /*09d0*/  FSETP.GEU.AND P0, PT, R6, R9, PT ;  /* 0x000000090600720b */ /* 0x004fda0003f0e000 */
[----:B------:R4:W-:Y:S01]  /*09e0*/  @!P0 STG.E desc[UR8][R4.64], R9 ;  /* 0x0000000904008986 */ /* 0x0009e2000c101908 */
[----:B------:R-:W-:-:S07]  /*09f0*/  @!P0 MOV R6, R9 ;  /* 0x0000000900068202 */ /* 0x000fce0000000f00 */
.L_x_18:
[----:B------:R-:W-:Y:S05]  /*0a00*/  BRA.U !UP1, `(.L_x_15) ;  /* 0x0000000109a07547 */ /* 0x000fea000b800000 */
[----:B------:R-:W-:Y:S02]  /*0a10*/  UISETP.GE.U32.AND UP0, UPT, UR7, 0x4, UPT ;  /* 0x000000040700788c */ /* 0x000fe4000bf06070 */
[----:B------:R-:W-:-:S04]  /*0a20*/  ULOP3.LUT UR5, UR5, 0x3, URZ, 0xc0, !UPT ;  /* 0x0000000305057892 */ /* 0x000fc8000f8ec0ff */
[----:B------:R-:W-:-:S03]  /*0a30*/  UISETP.NE.AND UP1, UPT, UR5, URZ, UPT ;  /* 0x000000ff0500728c */ /* 0x000fc6000bf25270 */
[----:B------:R-:W-:Y:S08]  /*0a40*/  BRA.U !UP0, `(.L_x_19) ;  /* 0x0000000108587547 */ /* 0x000ff0000b800000 */
[----:B----4-:R-:W-:-:S04]  /*0a50*/  IMAD R9, R0, UR4, RZ ;  /* 0x0000000400097c24 */ /* 0x010fc8000f8e02ff */
[----:B------:R-:W-:-:S05]  /*0a60*/  IMAD.WIDE R8, R9, 0x4, R2 ;  /* 0x0000000409087825 */ /* 0x000fca00078e0202 */
[----:B------:R-:W2:Y:S01]  /*0a70*/  LDG.E R15, desc[UR8][R8.64] ;  /* 0x00000008080f7981 */ /* 0x000ea2000c1e1900 */
[----:B---3--:R-:W-:Y:S01]  /*0a80*/  IMAD.WIDE R10, R0, 0x4, R8 ;  /* 0x00000004000a7825 */ /* 0x008fe200078e0208 */
        /* <DEDUP_REMOVED lines=18> */
.L_x_19:
[----:B------:R-:W-:Y:S05]  /*0bb0*/  BRA.U !UP1, `(.L_x_15) ;  /* 0x0000000109347547 */ /* 0x000fea000b800000 */
[----:B------:R-:W2:Y:S01]  /*0bc0*/  LDC R10, c[0x0][0x384] ;  /* 0x0000e100ff0a7b82 */ /* 0x000ea20000000800 */
[----:B---3--:R-:W-:Y:S01]  /*0bd0*/  IMAD R11, R0, UR4, RZ ;  /* 0x00000004000b7c24 */ /* 0x008fe2000f8e02ff */
[----:B------:R-:W-:-:S12]  /*0be0*/  UIADD3 UR5, UPT, UPT, -UR5, URZ, URZ ;  /* 0x000000ff05057290 */ /* 0x000fd8000fffe1ff */
.L_x_20:
[----:B-1--4-:R-:W-:-:S06]  /*0bf0*/  IMAD.WIDE R8, R11, 0x4, R2 ;  /* 0x000000040b087825 */ /* 0x012fcc00078e0202 */
[----:B------:R-:W3:Y:S01]  /*0c00*/  LDG.E R9, desc[UR8][R8.64] ;  /* 0x0000000808097981 */ /* 0x000ee2000c1e1900 */
[----:B------:R-:W-:Y:S01]  /*0c10*/  UIADD3 UR5, UPT, UPT, UR5, 0x1, URZ ;  /* 0x0000000105057890 */ /* 0x000fe2000fffe0ff */
[----:B--2---:R-:W-:-:S03]  /*0c20*/  MOV R0, R10 ;  /* 0x0000000a00007202 */ /* 0x004fc60000000f00 */
[----:B------:R-:W-:Y:S01]  /*0c30*/  UISETP.NE.AND UP0, UPT, UR5, URZ, UPT ;  /* 0x000000ff0500728c */ /* 0x000fe2000bf05270 */
[----:B------:R-:W-:Y:S02]  /*0c40*/  IADD3 R11, PT, PT, R11, R0, RZ ;  /* 0x000000000b0b7210 */ /* 0x000fe40007ffe0ff */
[----:B---3--:R-:W-:-:S13]  /*0c50*/  FSETP.GEU.AND P0, PT, R6, R9, PT ;  /* 0x000000090600720b */ /* 0x008fda0003f0e000 */
[----:B------:R1:W-:Y:S01]  /*0c60*/  @!P0 STG.E desc[UR8][R4.64], R9 ;  /* 0x0000000904008986 */ /* 0x0003e2000c101908 */
[----:B0-----:R-:W-:Y:S01]  /*0c70*/  @!P0 MOV R6, R9 ;  /* 0x0000000900068202 */ /* 0x001fe20000000f00 */
[----:B------:R-:W-:Y:S06]  /*0c80*/  BRA.U UP0, `(.L_x_20) ;  /* 0xfffffffd00d87547 */ /* 0x000fec000b83ffff */
.L_x_15:
[----:B------:R-:W2:Y:S08]  /*0c90*/  LDC R8, c[0x0][0x380] ;  /* 0x0000e000ff087b82 */ /* 0x000eb00000000800 */
[----:B---3--:R-:W0:Y:S01]  /*0ca0*/  LDC.64 R10, c[0x0][0x390] ;  /* 0x0000e400ff0a7b82 */ /* 0x008e220000000a00 */
[----:B--2---:R-:W-:Y:S01]  /*0cb0*/  ISETP.GE.AND P0, PT, R8, 0x1, PT ;  /* 0x000000010800780c */ /* 0x004fe20003f06270 */
[----:B0-----:R-:W-:-:S05]  /*0cc0*/  IMAD.WIDE R6, R7, 0x4, R10 ;  /* 0x0000000407067825 */ /* 0x001fca00078e020a */
[----:B------:R0:W-:Y:S07]  /*0cd0*/  STG.E desc[UR8][R6.64], RZ ;  /* 0x000000ff06007986 */ /* 0x0001ee000c101908 */
[----:B------:R-:W-:Y:S05]  /*0ce0*/  @!P0 EXIT ;  /* 0x000000000000894d */ /* 0x000fea0003800000 */
[C---:B------:R-:W-:Y:S01]  /*0cf0*/  ISETP.GE.U32.AND P1, PT, R8.reuse, 0x8, PT ;  /* 0x000000080800780c */ /* 0x040fe20003f26070 */
[----:B-1--4-:R-:W-:Y:S01]  /*0d00*/  HFMA2 R9, -RZ, RZ, 0, 0 ;  /* 0x00000000ff097431 */ /* 0x012fe200000001ff */
[----:B------:R-:W-:Y:S02]  /*0d10*/  LOP3.LUT R16, R8, 0x7, RZ, 0xc0, !PT ;  /* 0x0000000708107812 */ /* 0x000fe400078ec0ff */
[----:B------:R-:W-:Y:S02]  /*0d20*/  MOV R17, RZ ;  /* 0x000000ff00117202 */ /* 0x000fe40000000f00 */
[----:B------:R-:W-:-:S07]  /*0d30*/  ISETP.NE.AND P0, PT, R16, RZ, PT ;  /* 0x000000ff1000720c */ /* 0x000fce0003f05270 */
[----:B------:R-:W-:Y:S06]  /*0d40*/  @!P1 BRA `(.L_x_21) ;  /* 0x0000000400c89947 */ /* 0x000fec0003800000 */
[----:B------:R-:W-:Y:S02]  /*0d50*/  LOP3.LUT R9, R8, 0x7ffffff8, RZ, 0xc0, !PT ;  /* 0x7ffffff808097812 */ /* 0x000fe400078ec0ff */
[----:B------:R-:W-:Y:S02]  /*0d60*/  MOV R17, RZ ;  /* 0x000000ff00117202 */ /* 0x000fe40000000f00 */
[----:B------:R-:W-:Y:S02]  /*0d70*/  MOV R11, RZ ;  /* 0x000000ff000b7202 */ /* 0x000fe40000000f00 */
[----:B------:R-:W-:-:S07]  /*0d80*/  IADD3 R10, PT, PT, -R9, RZ, RZ ;  /* 0x000000ff090a7210 */ /* 0x000fce0007ffe1ff */
.L_x_22:
[----:B------:R-:W-:Y:S01]  /*0d90*/  IMAD.WIDE R14, R11, 0x4, R2 ;  /* 0x000000040b0e7825 */ /* 0x000fe200078e0202 */
[----:B------:R-:W2:Y:S04]  /*0da0*/  LDG.E R18, desc[UR8][R4.64] ;  /* 0x0000000804127981 */ /* 0x000ea8000c1e1900 */
[----:B-1----:R1:W2:Y:S01]  /*0db0*/  LDG.E R13, desc[UR8][R14.64] ;  /* 0x000000080e0d7981 */ /* 0x0022a2000c1e1900 */
[----:B------:R-:W-:Y:S02]  /*0dc0*/  HFMA2 R12, -RZ, RZ, 0.96630859375, -0.0022525787353515625 ;  /* 0x3bbb989dff0c7431 */ /* 0x000fe400000001ff */
[----:B-1----:R-:W-:-:S04]  /*0dd0*/  IMAD.WIDE R14, R0, 0x4, R14 ;  /* 0x00000004000e7825 */ /* 0x002fc800078e020e */
[----:B--2---:R-:W-:Y:S01]  /*0de0*/  FADD R19, R13, -R18 ;  /* 0x800000120d137221 */ /* 0x004fe20000000000 */
[----:B------:R-:W-:-:S03]  /*0df0*/  MOV R13, 0x437c0000 ;  /* 0x437c0000000d7802 */ /* 0x000fc60000000f00 */
[----:B------:R-:W-:-:S04]  /*0e00*/  FFMA.SAT R18, R19, R12, 0.5 ;  /* 0x3f00000013127423 */ /* 0x000fc8000000200c */
[----:B------:R-:W-:-:S04]  /*0e10*/  FFMA.RM R18, R18, R13, 12582913 ;  /* 0x4b40000112127423 */ /* 0x000fc8000000400d */
[C---:B------:R-:W-:Y:S01]  /*0e20*/  FADD R20, R18.reuse, -12583039 ;  /* 0xcb40007f12147421 */ /* 0x040fe20000000000 */
[----:B------:R-:W-:-:S03]  /*0e30*/  SHF.L.U32 R18, R18, 0x17, RZ ;  /* 0x0000001712127819 */ /* 0x000fc600000006ff */
[----:B------:R-:W-:-:S04]  /*0e40*/  FFMA R20, R19, 1.4426950216293334961, -R20 ;  /* 0x3fb8aa3b13147823 */ /* 0x000fc80000000814 */
[----:B------:R-:W-:-:S06]  /*0e50*/  FFMA R20, R19, 1.925963033500011079e-08, R20 ;  /* 0x32a5706013147823 */ /* 0x000fcc0000000014 */
[----:B------:R-:W1:Y:S02]  /*0e60*/  MUFU.EX2 R20, R20 ;  /* 0x0000001400147308 */ /* 0x000e640000000800 */
[----:B-1----:R-:W-:-:S05]  /*0e70*/  FFMA R17, R18, R20, R17 ;  /* 0x0000001412117223 */ /* 0x002fca0000000011 */
[----:B------:R1:W-:Y:S04]  /*0e80*/  STG.E desc[UR8][R6.64], R17 ;  /* 0x0000001106007986 */ /* 0x0003e8000c101908 */
[----:B------:R2:W3:Y:S04]  /*0e90*/  LDG.E R18, desc[UR8][R14.64] ;  /* 0x000000080e127981 */ /* 0x0004e8000c1e1900 */
[----:B------:R-:W3:Y:S01]  /*0ea0*/  LDG.E R19, desc[UR8][R4.64] ;  /* 0x0000000804137981 */ /* 0x000ee2000c1e1900 */
[----:B--2---:R-:W-:-:S04]  /*0eb0*/  IMAD.WIDE R14, R0, 0x4, R14 ;  /* 0x00000004000e7825 */ /* 0x004fc800078e020e */
[----:B---3--:R-:W-:-:S04]  /*0ec0*/  FADD R19, R18, -R19 ;  /* 0x8000001312137221 */ /* 0x008fc80000000000 */
        /* <DEDUP_REMOVED lines=74> */
[----:B------:R-:W2:Y:S04]  /*1370*/  LDG.E R14, desc[UR8][R14.64] ;  /* 0x000000080e0e7981 */ /* 0x000ea8000c1e1900 */
[----:B------:R-:W2:Y:S01]  /*1380*/  LDG.E R19, desc[UR8][R4.64] ;  /* 0x0000000804137981 */ /* 0x000ea2000c1e1900 */
[----:B------:R-:W-:Y:S02]  /*1390*/  IADD3 R10, PT, PT, R10, 0x8, RZ ;  /* 0x000000080a0a7810 */ /* 0x000fe40007ffe0ff */
[----:B------:R-:W-:-:S02]  /*13a0*/  LEA R11, R0, R11, 0x3 ;  /* 0x0000000b000b7211 */ /* 0x000fc400078e18ff */
[----:B------:R-:W-:Y:S01]  /*13b0*/  ISETP.NE.AND P1, PT, R10, RZ, PT ;  /* 0x000000ff0a00720c */ /* 0x000fe20003f25270 */
[----:B--2---:R-:W-:-:S04]  /*13c0*/  FADD R19, R14, -R19 ;  /* 0x800000130e137221 */ /* 0x004fc80000000000 */
        /* <DEDUP_REMOVED lines=8> */
[----:B------:R1:W-:Y:S01]  /*1450*/  STG.E desc[UR8][R6.64], R17 ;  /* 0x0000001106007986 */ /* 0x0003e2000c101908 */
[----:B------:R-:W-:Y:S05]  /*1460*/  @P1 BRA `(.L_x_22) ;  /* 0xfffffff800481947 */ /* 0x000fea000383ffff */
.L_x_21:
[----:B------:R-:W-:Y:S05]  /*1470*/  @!P0 EXIT ;  /* 0x000000000000894d */ /* 0x000fea0003800000 */
[----:B------:R-:W-:Y:S02]  /*1480*/  ISETP.GE.U32.AND P0, PT, R16, 0x4, PT ;  /* 0x000000041000780c */ /* 0x000fe40003f06070 */
[----:B------:R-:W-:-:S04]  /*1490*/  LOP3.LUT R18, R8, 0x3, RZ, 0xc0, !PT ;  /* 0x0000000308127812 */ /* 0x000fc800078ec0ff */
[----:B------:R-:W-:-:S07]  /*14a0*/  ISETP.NE.AND P1, PT, R18, RZ, PT ;  /* 0x000000ff1200720c */ /* 0x000fce0003f25270 */
[----:B------:R-:W-:Y:S06]  /*14b0*/  @!P0 BRA `(.L_x_23) ;  /* 0x0000000000e08947 */ /* 0x000fec0003800000 */
[----:B------:R-:W-:Y:S01]  /*14c0*/  IMAD R11, R9, R0, RZ ;  /* 0x00000000090b7224 */ /* 0x000fe200078e02ff */
[----:B------:R-:W2:Y:S03]  /*14d0*/  LDG.E R14, desc[UR8][R4.64] ;  /* 0x00000008040e7981 */ /* 0x000ea6000c1e1900 */
[----:B------:R-:W-:-:S05]  /*14e0*/  IMAD.WIDE R10, R11, 0x4, R2 ;  /* 0x000000040b0a7825 */ /* 0x000fca00078e0202 */
[----:B------:R3:W2:Y:S01]  /*14f0*/  LDG.E R13, desc[UR8][R10.64] ;  /* 0x000000080a0d7981 */ /* 0x0006a2000c1e1900 */
[----:B------:R-:W-:Y:S02]  /*1500*/  HFMA2 R12, -RZ, RZ, 0.96630859375, -0.0022525787353515625 ;  /* 0x3bbb989dff0c7431 */ /* 0x000fe400000001ff */
[----:B---3--:R-:W-:-:S04]  /*1510*/  IMAD.WIDE R10, R0, 0x4, R10 ;  /* 0x00000004000a7825 */ /* 0x008fc800078e020a */
[----:B--2---:R-:W-:Y:S01]  /*1520*/  FADD R15, R13, -R14 ;  /* 0x8000000e0d0f7221 */ /* 0x004fe20000000000 */
[----:B------:R-:W-:-:S03]  /*1530*/  MOV R13, 0x437c0000 ;  /* 0x437c0000000d7802 */ /* 0x000fc60000000f00 */
[----:B------:R-:W-:-:S04]  /*1540*/  FFMA.SAT R14, R15, R12, 0.5 ;  /* 0x3f0000000f0e7423 */ /* 0x000fc8000000200c */
[----:B------:R-:W-:-:S04]  /*1550*/  FFMA.RM R14, R14, R13, 12582913 ;  /* 0x4b4000010e0e7423 */ /* 0x000fc8000000400d */
[----:B------:R-:W-:-:S04]  /*1560*/  FADD R16, R14, -12583039 ;  /* 0xcb40007f0e107421 */ /* 0x000fc80000000000 */
[----:B------:R-:W-:-:S04]  /*1570*/  FFMA R16, R15, 1.4426950216293334961, -R16 ;  /* 0x3fb8aa3b0f107823 */ /* 0x000fc80000000810 */
[----:B------:R-:W-:-:S06]  /*1580*/  FFMA R16, R15, 1.925963033500011079e-08, R16 ;  /* 0x32a570600f107823 */ /* 0x000fcc0000000010 */
[----:B------:R-:W1:Y:S01]  /*1590*/  MUFU.EX2 R16, R16 ;  /* 0x0000001000107308 */ /* 0x000e620000000800 */
[----:B------:R-:W-:-:S05]  /*15a0*/  SHF.L.U32 R14, R14, 0x17, RZ ;  /* 0x000000170e0e7819 */ /* 0x000fca00000006ff */
        /* <DEDUP_REMOVED lines=28> */
[----:B------:R-:W2:Y:S04]  /*1770*/  LDG.E R10, desc[UR8][R10.64] ;  /* 0x000000080a0a7981 */ /* 0x000ea8000c1e1900 */
[----:B------:R-:W2:Y:S01]  /*1780*/  LDG.E R15, desc[UR8][R4.64] ;  /* 0x00000008040f7981 */ /* 0x000ea2000c1e1900 */
[----:B------:R-:W-:Y:S01]  /*1790*/  IADD3 R9, PT, PT, R9, 0x4, RZ ;  /* 0x0000000409097810 */ /* 0x000fe20007ffe0ff */
[----:B--2---:R-:W-:-:S04]  /*17a0*/  FADD R15, R10, -R15 ;  /* 0x8000000f0a0f7221 */ /* 0x004fc80000000000 */
        /* <DEDUP_REMOVED lines=8> */
[----:B------:R2:W-:Y:S02]  /*1830*/  STG.E desc[UR8][R6.64], R17 ;  /* 0x0000001106007986 */ /* 0x0005e4000c101908 */
.L_x_23:
[----:B------:R-:W-:Y:S05]  /*1840*/  @!P1 EXIT ;  /* 0x000000000000994d */ /* 0x000fea0003800000 */
[----:B------:R-:W-:Y:S02]  /*1850*/  ISETP.NE.AND P0, PT, R18, 0x1, PT ;  /* 0x000000011200780c */ /* 0x000fe40003f05270 */
[----:B------:R-:W-:-:S04]  /*1860*/  LOP3.LUT R8, R8, 0x1, RZ, 0xc0, !PT ;  /* 0x0000000108087812 */ /* 0x000fc800078ec0ff */
[----:B------:R-:W-:-:S07]  /*1870*/  ISETP.NE.U32.AND P1, PT, R8, 0x1, PT ;  /* 0x000000010800780c */ /* 0x000fce0003f25070 */
[----:B------:R-:W-:Y:S06]  /*1880*/  @!P0 BRA `(.L_x_24) ;  /* 0x0000000000788947 */ /* 0x000fec0003800000 */
[----:B------:R-:W-:Y:S01]  /*1890*/  IMAD R11, R9, R0, RZ ;  /* 0x00000000090b7224 */ /* 0x000fe200078e02ff */
[----:B------:R-:W3:Y:S03]  /*18a0*/  LDG.E R13, desc[UR8][R4.64] ;  /* 0x00000008040d7981 */ /* 0x000ee6000c1e1900 */
[----:B------:R-:W-:-:S05]  /*18b0*/  IMAD.WIDE R10, R11, 0x4, R2 ;  /* 0x000000040b0a7825 */ /* 0x000fca00078e0202 */
[----:B------:R4:W3:Y:S01]  /*18c0*/  LDG.E R8, desc[UR8][R10.64] ;  /* 0x000000080a087981 */ /* 0x0008e2000c1e1900 */
[----:B------:R-:W-:Y:S01]  /*18d0*/  HFMA2 R14, -RZ, RZ, 0.96630859375, -0.0022525787353515625 ;  /* 0x3bbb989dff0e7431 */ /* 0x000fe200000001ff */
[----:B------:R-:W-:Y:S01]  /*18e0*/  MOV R19, 0x437c0000 ;  /* 0x437c000000137802 */ /* 0x000fe20000000f00 */
[----:B----4-:R-:W-:-:S04]  /*18f0*/  IMAD.WIDE R10, R0, 0x4, R10 ;  /* 0x00000004000a7825 */ /* 0x010fc800078e020a */
        /* <DEDUP_REMOVED lines=8> */
[----:B-12---:R-:W-:-:S05]  /*1980*/  FFMA R17, R12, R13, R17 ;  /* 0x0000000d0c117223 */ /* 0x006fca0000000011 */
        /* <DEDUP_REMOVED lines=14> */
.L_x_24:
[----:B------:R-:W-:Y:S05]  /*1a70*/  @P1 EXIT ;  /* 0x000000000000194d */ /* 0x000fea0003800000 */
[----:B------:R-:W-:Y:S01]  /*1a80*/  IMAD R9, R9, R0, RZ ;  /* 0x0000000009097224 */ /* 0x000fe200078e02ff */
[----:B------:R-:W4:Y:S03]  /*1a90*/  LDG.E R5, desc[UR8][R4.64] ;  /* 0x0000000804057981 */ /* 0x000f26000c1e1900 */
[----:B------:R-:W-:-:S06]  /*1aa0*/  IMAD.WIDE R2, R9, 0x4, R2 ;  /* 0x0000000409027825 */ /* 0x000fcc00078e0202 */
[----:B------:R-:W4:Y:S01]  /*1ab0*/  LDG.E R2, desc[UR8][R2.64] ;  /* 0x0000000802027981 */ /* 0x000f22000c1e1900 */
[----:B------:R-:W-:Y:S01]  /*1ac0*/  HFMA2 R9, -RZ, RZ, 0.96630859375, -0.0022525787353515625 ;  /* 0x3bbb989dff097431 */ /* 0x000fe200000001ff */
[----:B------:R-:W-:Y:S01]  /*1ad0*/  MOV R11, 0x437c0000 ;  /* 0x437c0000000b7802 */ /* 0x000fe20000000f00 */
[----:B----4-:R-:W-:-:S04]  /*1ae0*/  FADD R0, R2, -R5 ;  /* 0x8000000502007221 */ /* 0x010fc80000000000 */
[----:B------:R-:W-:-:S04]  /*1af0*/  FFMA.SAT R8, R0, R9, 0.5 ;  /* 0x3f00000000087423 */ /* 0x000fc80000002009 */
[----:B------:R-:W-:-:S04]  /*1b00*/  FFMA.RM R8, R8, R11, 12582913 ;  /* 0x4b40000108087423 */ /* 0x000fc8000000400b */
[----:B------:R-:W-:-:S04]  /*1b10*/  FADD R9, R8, -12583039 ;  /* 0xcb40007f08097421 */ /* 0x000fc80000000000 */
[----:B------:R-:W-:-:S04]  /*1b20*/  FFMA R9, R0, 1.4426950216293334961, -R9 ;  /* 0x3fb8aa3b00097823 */ /* 0x000fc80000000809 */
[----:B------:R-:W-:-:S06]  /*1b30*/  FFMA R9, R0, 1.925963033500011079e-08, R9 ;  /* 0x32a5706000097823 */ /* 0x000fcc0000000009 */
[----:B------:R-:W1:Y:S01]  /*1b40*/  MUFU.EX2 R9, R9 ;  /* 0x0000000900097308 */ /* 0x000e620000000800 */
[----:B------:R-:W-:-:S05]  /*1b50*/  SHF.L.U32 R8, R8, 0x17, RZ ;  /* 0x0000001708087819 */ /* 0x000fca00000006ff */
[----:B-123--:R-:W-:-:S05]  /*1b60*/  FFMA R17, R8, R9, R17 ;  /* 0x0000000908117223 */ /* 0x00efca0000000011 */
[----:B------:R-:W-:Y:S01]  /*1b70*/  STG.E desc[UR8][R6.64], R17 ;  /* 0x0000001106007986 */ /* 0x000fe2000c101908 */
[----:B------:R-:W-:Y:S05]  /*1b80*/  EXIT ;  /* 0x000000000000794d */ /* 0x000fea0003800000 */
.L_x_25:
        /* <DEDUP_REMOVED lines=15> */
.L_x_29:


//--------------------- .nv.shared.reserved.0     --------------------------
	.section	.nv.shared.reserved.0,"aw",@nobits
	.weak		__nv_reservedSMEM_offset_0_alias
	.size		__nv_reservedSMEM_offset_0_alias, 0, 64
	.other		__nv_reservedSMEM_offset_0_alias,@"STO_CUDA_RESERVED_SHARED STV_DEFAULT"
__nv_reservedSMEM_offset_0_alias:
	.zero		0
	.zero		64


//--------------------- .nv.constant0._Z12softmax_diffiiPf --------------------------
	.section	.nv.constant0._Z12softmax_diffiiPf,"a",@progbits
	.sectionflags	@""
	.align	4
.nv.constant0._Z12softmax_diffiiPf:
	.zero		912


//--------------------- .nv.constant0._Z7softmaxiiPfPKfS1_ --------------------------
	.section	.nv.constant0._Z7softmaxiiPfPKfS1_,"a",@progbits
	.sectionflags	@""
	.align	4
.nv.constant0._Z7softmaxiiPfPKfS1_:
	.zero		928


//--------------------- .nv.constant0._Z14softmax_helperiiPfS_PKf --------------------------
	.section	.nv.constant0._Z14softmax_helperiiPfS_PKf,"a",@progbits
	.sectionflags	@""
	.align	4
.nv.constant0._Z14softmax_helperiiPfS_PKf:
	.zero		928


//--------------------- SYMBOLS --------------------------

	.type		.nv.reservedSmem.offset0,@object
	.size		.nv.reservedSmem.offset0,0x4
